//
// Generated by NVIDIA NVVM Compiler
//
// Compiler Build ID: CL-36424714
// Cuda compilation tools, release 13.0, V13.0.88
// Based on NVVM 20.0.0
//

.version 9.0
.target sm_100
.address_size 64

	// .globl	_Z16iterateGPUSharediPfS_S_S_
// _ZZ16iterateGPUSharediPfS_S_S_E15sharedMatrixRow has been demoted

.visible .entry _Z16iterateGPUSharediPfS_S_S_(
	.param .u32 _Z16iterateGPUSharediPfS_S_S__param_0,
	.param .u64 .ptr .align 1 _Z16iterateGPUSharediPfS_S_S__param_1,
	.param .u64 .ptr .align 1 _Z16iterateGPUSharediPfS_S_S__param_2,
	.param .u64 .ptr .align 1 _Z16iterateGPUSharediPfS_S_S__param_3,
	.param .u64 .ptr .align 1 _Z16iterateGPUSharediPfS_S_S__param_4
)
{
	.reg .pred 	%p<49>;
	.reg .b32 	%r<131>;
	.reg .b32 	%f<229>;
	.reg .b64 	%rd<35>;
	// demoted variable
	.shared .align 4 .b8 _ZZ16iterateGPUSharediPfS_S_S_E15sharedMatrixRow[3200];
	ld.param.u32 	%r60, [_Z16iterateGPUSharediPfS_S_S__param_0];
	ld.param.u64 	%rd14, [_Z16iterateGPUSharediPfS_S_S__param_1];
	ld.param.u64 	%rd12, [_Z16iterateGPUSharediPfS_S_S__param_2];
	ld.param.u64 	%rd15, [_Z16iterateGPUSharediPfS_S_S__param_3];
	ld.param.u64 	%rd13, [_Z16iterateGPUSharediPfS_S_S__param_4];
	cvta.to.global.u64 	%rd1, %rd14;
	cvta.to.global.u64 	%rd2, %rd15;
	mov.u32 	%r61, %ctaid.x;
	mov.u32 	%r62, %ntid.x;
	mul.lo.s32 	%r1, %r61, %r62;
	mov.u32 	%r2, %tid.x;
	add.s32 	%r3, %r1, %r2;
	setp.ge.s32 	%p1, %r3, %r60;
	@%p1 bra 	$L__BB0_86;
	setp.lt.s32 	%p2, %r60, 1;
	mov.u32 	%r63, _ZZ16iterateGPUSharediPfS_S_S_E15sharedMatrixRow;
	mad.lo.s32 	%r4, %r2, 400, %r63;
	@%p2 bra 	$L__BB0_14;
	mul.lo.s32 	%r5, %r3, %r60;
	and.b32  	%r6, %r60, 15;
	setp.lt.u32 	%p3, %r60, 16;
	mov.b32 	%r117, 0;
	@%p3 bra 	$L__BB0_5;
	and.b32  	%r117, %r60, 2147483632;
	neg.s32 	%r115, %r117;
	add.s64 	%rd3, %rd1, 32;
	add.s32 	%r113, %r4, 32;
	mov.u32 	%r114, %r5;
$L__BB0_4:
	.pragma "nounroll";
	mul.wide.s32 	%rd16, %r114, 4;
	add.s64 	%rd17, %rd3, %rd16;
	ld.global.f32 	%f69, [%rd17+-32];
	st.shared.f32 	[%r113+-32], %f69;
	ld.global.f32 	%f70, [%rd17+-28];
	st.shared.f32 	[%r113+-28], %f70;
	ld.global.f32 	%f71, [%rd17+-24];
	st.shared.f32 	[%r113+-24], %f71;
	ld.global.f32 	%f72, [%rd17+-20];
	st.shared.f32 	[%r113+-20], %f72;
	ld.global.f32 	%f73, [%rd17+-16];
	st.shared.f32 	[%r113+-16], %f73;
	ld.global.f32 	%f74, [%rd17+-12];
	st.shared.f32 	[%r113+-12], %f74;
	ld.global.f32 	%f75, [%rd17+-8];
	st.shared.f32 	[%r113+-8], %f75;
	ld.global.f32 	%f76, [%rd17+-4];
	st.shared.f32 	[%r113+-4], %f76;
	ld.global.f32 	%f77, [%rd17];
	st.shared.f32 	[%r113], %f77;
	ld.global.f32 	%f78, [%rd17+4];
	st.shared.f32 	[%r113+4], %f78;
	ld.global.f32 	%f79, [%rd17+8];
	st.shared.f32 	[%r113+8], %f79;
	ld.global.f32 	%f80, [%rd17+12];
	st.shared.f32 	[%r113+12], %f80;
	ld.global.f32 	%f81, [%rd17+16];
	st.shared.f32 	[%r113+16], %f81;
	ld.global.f32 	%f82, [%rd17+20];
	st.shared.f32 	[%r113+20], %f82;
	ld.global.f32 	%f83, [%rd17+24];
	st.shared.f32 	[%r113+24], %f83;
	ld.global.f32 	%f84, [%rd17+28];
	st.shared.f32 	[%r113+28], %f84;
	add.s32 	%r115, %r115, 16;
	add.s32 	%r114, %r114, 16;
	add.s32 	%r113, %r113, 64;
	setp.ne.s32 	%p4, %r115, 0;
	@%p4 bra 	$L__BB0_4;
$L__BB0_5:
	setp.eq.s32 	%p5, %r6, 0;
	@%p5 bra 	$L__BB0_14;
	and.b32  	%r17, %r60, 7;
	setp.lt.u32 	%p6, %r6, 8;
	@%p6 bra 	$L__BB0_8;
	add.s32 	%r67, %r117, %r5;
	mul.wide.s32 	%rd18, %r67, 4;
	add.s64 	%rd19, %rd1, %rd18;
	ld.global.f32 	%f85, [%rd19];
	shl.b32 	%r68, %r117, 2;
	add.s32 	%r69, %r4, %r68;
	st.shared.f32 	[%r69], %f85;
	ld.global.f32 	%f86, [%rd19+4];
	st.shared.f32 	[%r69+4], %f86;
	ld.global.f32 	%f87, [%rd19+8];
	st.shared.f32 	[%r69+8], %f87;
	ld.global.f32 	%f88, [%rd19+12];
	st.shared.f32 	[%r69+12], %f88;
	ld.global.f32 	%f89, [%rd19+16];
	st.shared.f32 	[%r69+16], %f89;
	ld.global.f32 	%f90, [%rd19+20];
	st.shared.f32 	[%r69+20], %f90;
	ld.global.f32 	%f91, [%rd19+24];
	st.shared.f32 	[%r69+24], %f91;
	ld.global.f32 	%f92, [%rd19+28];
	st.shared.f32 	[%r69+28], %f92;
	add.s32 	%r117, %r117, 8;
$L__BB0_8:
	setp.eq.s32 	%p7, %r17, 0;
	@%p7 bra 	$L__BB0_14;
	and.b32  	%r20, %r60, 3;
	setp.lt.u32 	%p8, %r17, 4;
	@%p8 bra 	$L__BB0_11;
	add.s32 	%r70, %r117, %r5;
	mul.wide.s32 	%rd20, %r70, 4;
	add.s64 	%rd21, %rd1, %rd20;
	ld.global.f32 	%f93, [%rd21];
	shl.b32 	%r71, %r117, 2;
	add.s32 	%r72, %r4, %r71;
	st.shared.f32 	[%r72], %f93;
	ld.global.f32 	%f94, [%rd21+4];
	st.shared.f32 	[%r72+4], %f94;
	ld.global.f32 	%f95, [%rd21+8];
	st.shared.f32 	[%r72+8], %f95;
	ld.global.f32 	%f96, [%rd21+12];
	st.shared.f32 	[%r72+12], %f96;
	add.s32 	%r117, %r117, 4;
$L__BB0_11:
	setp.eq.s32 	%p9, %r20, 0;
	@%p9 bra 	$L__BB0_14;
	shl.b32 	%r73, %r117, 2;
	mad.lo.s32 	%r74, %r2, 400, %r73;
	add.s32 	%r121, %r63, %r74;
	add.s32 	%r120, %r117, %r5;
	neg.s32 	%r119, %r20;
$L__BB0_13:
	.pragma "nounroll";
	mul.wide.s32 	%rd22, %r120, 4;
	add.s64 	%rd23, %rd1, %rd22;
	ld.global.f32 	%f97, [%rd23];
	st.shared.f32 	[%r121], %f97;
	add.s32 	%r121, %r121, 4;
	add.s32 	%r120, %r120, 1;
	add.s32 	%r119, %r119, 1;
	setp.ne.s32 	%p10, %r119, 0;
	@%p10 bra 	$L__BB0_13;
$L__BB0_14:
	setp.lt.s32 	%p11, %r60, 1;
	bar.sync 	0;
	cvta.to.global.u64 	%rd24, %rd12;
	mul.wide.s32 	%rd25, %r3, 4;
	add.s64 	%rd26, %rd24, %rd25;
	ld.global.f32 	%f192, [%rd26];
	@%p11 bra 	$L__BB0_85;
	and.b32  	%r32, %r60, 15;
	setp.lt.u32 	%p12, %r60, 16;
	mov.b32 	%r126, 0;
	@%p12 bra 	$L__BB0_50;
	and.b32  	%r126, %r60, 2147483632;
	neg.s32 	%r123, %r3;
	add.s32 	%r122, %r4, 32;
	add.s64 	%rd33, %rd2, 32;
	mov.b32 	%r124, 0;
$L__BB0_17:
	.pragma "nounroll";
	setp.eq.s32 	%p13, %r123, 0;
	@%p13 bra 	$L__BB0_19;
	ld.shared.f32 	%f99, [%r122+-32];
	ld.global.f32 	%f100, [%rd33+-32];
	mul.f32 	%f101, %f99, %f100;
	sub.f32 	%f192, %f192, %f101;
$L__BB0_19:
	add.s32 	%r80, %r124, 1;
	setp.eq.s32 	%p14, %r3, %r80;
	@%p14 bra 	$L__BB0_21;
	ld.shared.f32 	%f102, [%r122+-28];
	ld.global.f32 	%f103, [%rd33+-28];
	mul.f32 	%f104, %f102, %f103;
	sub.f32 	%f192, %f192, %f104;
$L__BB0_21:
	add.s32 	%r81, %r124, 2;
	setp.eq.s32 	%p15, %r3, %r81;
	@%p15 bra 	$L__BB0_23;
	ld.shared.f32 	%f105, [%r122+-24];
	ld.global.f32 	%f106, [%rd33+-24];
	mul.f32 	%f107, %f105, %f106;
	sub.f32 	%f192, %f192, %f107;
$L__BB0_23:
	add.s32 	%r82, %r124, 3;
	setp.eq.s32 	%p16, %r3, %r82;
	@%p16 bra 	$L__BB0_25;
	ld.shared.f32 	%f108, [%r122+-20];
	ld.global.f32 	%f109, [%rd33+-20];
	mul.f32 	%f110, %f108, %f109;
	sub.f32 	%f192, %f192, %f110;
$L__BB0_25:
	add.s32 	%r83, %r124, 4;
	setp.eq.s32 	%p17, %r3, %r83;
	@%p17 bra 	$L__BB0_27;
	ld.shared.f32 	%f111, [%r122+-16];
	ld.global.f32 	%f112, [%rd33+-16];
	mul.f32 	%f113, %f111, %f112;
	sub.f32 	%f192, %f192, %f113;
$L__BB0_27:
	add.s32 	%r84, %r124, 5;
	setp.eq.s32 	%p18, %r3, %r84;
	@%p18 bra 	$L__BB0_29;
	ld.shared.f32 	%f114, [%r122+-12];
	ld.global.f32 	%f115, [%rd33+-12];
	mul.f32 	%f116, %f114, %f115;
	sub.f32 	%f192, %f192, %f116;
$L__BB0_29:
	add.s32 	%r85, %r124, 6;
	setp.eq.s32 	%p19, %r3, %r85;
	@%p19 bra 	$L__BB0_31;
	ld.shared.f32 	%f117, [%r122+-8];
	ld.global.f32 	%f118, [%rd33+-8];
	mul.f32 	%f119, %f117, %f118;
	sub.f32 	%f192, %f192, %f119;
$L__BB0_31:
	add.s32 	%r86, %r124, 7;
	setp.eq.s32 	%p20, %r3, %r86;
	@%p20 bra 	$L__BB0_33;
	ld.shared.f32 	%f120, [%r122+-4];
	ld.global.f32 	%f121, [%rd33+-4];
	mul.f32 	%f122, %f120, %f121;
	sub.f32 	%f192, %f192, %f122;
$L__BB0_33:
	add.s32 	%r87, %r124, 8;
	setp.eq.s32 	%p21, %r3, %r87;
	@%p21 bra 	$L__BB0_35;
	ld.shared.f32 	%f123, [%r122];
	ld.global.f32 	%f124, [%rd33];
	mul.f32 	%f125, %f123, %f124;
	sub.f32 	%f192, %f192, %f125;
$L__BB0_35:
	add.s32 	%r88, %r124, 9;
	setp.eq.s32 	%p22, %r3, %r88;
	@%p22 bra 	$L__BB0_37;
	ld.shared.f32 	%f126, [%r122+4];
	ld.global.f32 	%f127, [%rd33+4];
	mul.f32 	%f128, %f126, %f127;
	sub.f32 	%f192, %f192, %f128;
$L__BB0_37:
	add.s32 	%r89, %r124, 10;
	setp.eq.s32 	%p23, %r3, %r89;
	@%p23 bra 	$L__BB0_39;
	ld.shared.f32 	%f129, [%r122+8];
	ld.global.f32 	%f130, [%rd33+8];
	mul.f32 	%f131, %f129, %f130;
	sub.f32 	%f192, %f192, %f131;
$L__BB0_39:
	add.s32 	%r90, %r124, 11;
	setp.eq.s32 	%p24, %r3, %r90;
	@%p24 bra 	$L__BB0_41;
	ld.shared.f32 	%f132, [%r122+12];
	ld.global.f32 	%f133, [%rd33+12];
	mul.f32 	%f134, %f132, %f133;
	sub.f32 	%f192, %f192, %f134;
$L__BB0_41:
	add.s32 	%r91, %r124, 12;
	setp.eq.s32 	%p25, %r3, %r91;
	@%p25 bra 	$L__BB0_43;
	ld.shared.f32 	%f135, [%r122+16];
	ld.global.f32 	%f136, [%rd33+16];
	mul.f32 	%f137, %f135, %f136;
	sub.f32 	%f192, %f192, %f137;
$L__BB0_43:
	add.s32 	%r92, %r124, 13;
	setp.eq.s32 	%p26, %r3, %r92;
	@%p26 bra 	$L__BB0_45;
	ld.shared.f32 	%f138, [%r122+20];
	ld.global.f32 	%f139, [%rd33+20];
	mul.f32 	%f140, %f138, %f139;
	sub.f32 	%f192, %f192, %f140;
$L__BB0_45:
	add.s32 	%r93, %r124, 14;
	setp.eq.s32 	%p27, %r3, %r93;
	@%p27 bra 	$L__BB0_47;
	ld.shared.f32 	%f141, [%r122+24];
	ld.global.f32 	%f142, [%rd33+24];
	mul.f32 	%f143, %f141, %f142;
	sub.f32 	%f192, %f192, %f143;
$L__BB0_47:
	add.s32 	%r94, %r124, 15;
	setp.eq.s32 	%p28, %r3, %r94;
	@%p28 bra 	$L__BB0_49;
	ld.shared.f32 	%f144, [%r122+28];
	ld.global.f32 	%f145, [%rd33+28];
	mul.f32 	%f146, %f144, %f145;
	sub.f32 	%f192, %f192, %f146;
$L__BB0_49:
	add.s32 	%r124, %r124, 16;
	add.s32 	%r123, %r123, 16;
	add.s32 	%r122, %r122, 64;
	add.s64 	%rd33, %rd33, 64;
	setp.ne.s32 	%p29, %r124, %r126;
	@%p29 bra 	$L__BB0_17;
$L__BB0_50:
	setp.eq.s32 	%p30, %r32, 0;
	@%p30 bra 	$L__BB0_85;
	and.b32  	%r43, %r60, 7;
	setp.lt.u32 	%p31, %r32, 8;
	@%p31 bra 	$L__BB0_69;
	setp.eq.s32 	%p32, %r3, %r126;
	shl.b32 	%r95, %r126, 2;
	add.s32 	%r44, %r4, %r95;
	mul.wide.u32 	%rd27, %r126, 4;
	add.s64 	%rd7, %rd2, %rd27;
	@%p32 bra 	$L__BB0_54;
	ld.shared.f32 	%f148, [%r44];
	ld.global.f32 	%f149, [%rd7];
	mul.f32 	%f150, %f148, %f149;
	sub.f32 	%f192, %f192, %f150;
$L__BB0_54:
	add.s32 	%r96, %r126, 1;
	setp.eq.s32 	%p33, %r3, %r96;
	@%p33 bra 	$L__BB0_56;
	ld.shared.f32 	%f151, [%r44+4];
	ld.global.f32 	%f152, [%rd7+4];
	mul.f32 	%f153, %f151, %f152;
	sub.f32 	%f192, %f192, %f153;
$L__BB0_56:
	add.s32 	%r97, %r126, 2;
	setp.eq.s32 	%p34, %r3, %r97;
	@%p34 bra 	$L__BB0_58;
	ld.shared.f32 	%f154, [%r44+8];
	ld.global.f32 	%f155, [%rd7+8];
	mul.f32 	%f156, %f154, %f155;
	sub.f32 	%f192, %f192, %f156;
$L__BB0_58:
	add.s32 	%r98, %r126, 3;
	setp.eq.s32 	%p35, %r3, %r98;
	@%p35 bra 	$L__BB0_60;
	ld.shared.f32 	%f157, [%r44+12];
	ld.global.f32 	%f158, [%rd7+12];
	mul.f32 	%f159, %f157, %f158;
	sub.f32 	%f192, %f192, %f159;
$L__BB0_60:
	add.s32 	%r99, %r126, 4;
	setp.eq.s32 	%p36, %r3, %r99;
	@%p36 bra 	$L__BB0_62;
	ld.shared.f32 	%f160, [%r44+16];
	ld.global.f32 	%f161, [%rd7+16];
	mul.f32 	%f162, %f160, %f161;
	sub.f32 	%f192, %f192, %f162;
$L__BB0_62:
	add.s32 	%r100, %r126, 5;
	setp.eq.s32 	%p37, %r3, %r100;
	@%p37 bra 	$L__BB0_64;
	ld.shared.f32 	%f163, [%r44+20];
	ld.global.f32 	%f164, [%rd7+20];
	mul.f32 	%f165, %f163, %f164;
	sub.f32 	%f192, %f192, %f165;
$L__BB0_64:
	add.s32 	%r101, %r126, 6;
	setp.eq.s32 	%p38, %r3, %r101;
	@%p38 bra 	$L__BB0_66;
	ld.shared.f32 	%f166, [%r44+24];
	ld.global.f32 	%f167, [%rd7+24];
	mul.f32 	%f168, %f166, %f167;
	sub.f32 	%f192, %f192, %f168;
$L__BB0_66:
	add.s32 	%r102, %r126, 7;
	setp.eq.s32 	%p39, %r3, %r102;
	@%p39 bra 	$L__BB0_68;
	ld.shared.f32 	%f169, [%r44+28];
	ld.global.f32 	%f170, [%rd7+28];
	mul.f32 	%f171, %f169, %f170;
	sub.f32 	%f192, %f192, %f171;
$L__BB0_68:
	add.s32 	%r126, %r126, 8;
$L__BB0_69:
	setp.eq.s32 	%p40, %r43, 0;
	@%p40 bra 	$L__BB0_85;
	and.b32  	%r47, %r60, 3;
	setp.lt.u32 	%p41, %r43, 4;
	@%p41 bra 	$L__BB0_80;
	setp.eq.s32 	%p42, %r3, %r126;
	shl.b32 	%r103, %r126, 2;
	add.s32 	%r48, %r4, %r103;
	mul.wide.u32 	%rd28, %r126, 4;
	add.s64 	%rd8, %rd2, %rd28;
	@%p42 bra 	$L__BB0_73;
	ld.shared.f32 	%f173, [%r48];
	ld.global.f32 	%f174, [%rd8];
	mul.f32 	%f175, %f173, %f174;
	sub.f32 	%f192, %f192, %f175;
$L__BB0_73:
	add.s32 	%r104, %r126, 1;
	setp.eq.s32 	%p43, %r3, %r104;
	@%p43 bra 	$L__BB0_75;
	ld.shared.f32 	%f176, [%r48+4];
	ld.global.f32 	%f177, [%rd8+4];
	mul.f32 	%f178, %f176, %f177;
	sub.f32 	%f192, %f192, %f178;
$L__BB0_75:
	add.s32 	%r105, %r126, 2;
	setp.eq.s32 	%p44, %r3, %r105;
	@%p44 bra 	$L__BB0_77;
	ld.shared.f32 	%f179, [%r48+8];
	ld.global.f32 	%f180, [%rd8+8];
	mul.f32 	%f181, %f179, %f180;
	sub.f32 	%f192, %f192, %f181;
$L__BB0_77:
	add.s32 	%r106, %r126, 3;
	setp.eq.s32 	%p45, %r3, %r106;
	@%p45 bra 	$L__BB0_79;
	ld.shared.f32 	%f182, [%r48+12];
	ld.global.f32 	%f183, [%rd8+12];
	mul.f32 	%f184, %f182, %f183;
	sub.f32 	%f192, %f192, %f184;
$L__BB0_79:
	add.s32 	%r126, %r126, 4;
$L__BB0_80:
	setp.eq.s32 	%p46, %r47, 0;
	@%p46 bra 	$L__BB0_85;
	mul.wide.u32 	%rd29, %r126, 4;
	add.s64 	%rd34, %rd2, %rd29;
	shl.b32 	%r107, %r126, 2;
	mad.lo.s32 	%r108, %r2, 400, %r107;
	add.s32 	%r130, %r63, %r108;
	sub.s32 	%r110, %r126, %r1;
	sub.s32 	%r129, %r110, %r2;
	neg.s32 	%r128, %r47;
$L__BB0_82:
	.pragma "nounroll";
	setp.eq.s32 	%p47, %r129, 0;
	@%p47 bra 	$L__BB0_84;
	ld.shared.f32 	%f185, [%r130];
	ld.global.f32 	%f186, [%rd34];
	mul.f32 	%f187, %f185, %f186;
	sub.f32 	%f192, %f192, %f187;
$L__BB0_84:
	add.s64 	%rd34, %rd34, 4;
	add.s32 	%r130, %r130, 4;
	add.s32 	%r129, %r129, 1;
	add.s32 	%r128, %r128, 1;
	setp.ne.s32 	%p48, %r128, 0;
	@%p48 bra 	$L__BB0_82;
$L__BB0_85:
	shl.b32 	%r111, %r3, 2;
	add.s32 	%r112, %r4, %r111;
	ld.shared.f32 	%f188, [%r112];
	rcp.rn.f32 	%f189, %f188;
	mul.f32 	%f190, %f192, %f189;
	cvta.to.global.u64 	%rd30, %rd13;
	add.s64 	%rd32, %rd30, %rd25;
	st.global.f32 	[%rd32], %f190;
$L__BB0_86:
	ret;

}
	// .globl	_Z10iterateGPUiPfS_S_S_
.visible .entry _Z10iterateGPUiPfS_S_S_(
	.param .u32 _Z10iterateGPUiPfS_S_S__param_0,
	.param .u64 .ptr .align 1 _Z10iterateGPUiPfS_S_S__param_1,
	.param .u64 .ptr .align 1 _Z10iterateGPUiPfS_S_S__param_2,
	.param .u64 .ptr .align 1 _Z10iterateGPUiPfS_S_S__param_3,
	.param .u64 .ptr .align 1 _Z10iterateGPUiPfS_S_S__param_4
)
{
	.reg .pred 	%p<22>;
	.reg .b32 	%r<83>;
	.reg .b32 	%f<287>;
	.reg .b64 	%rd<65>;

	ld.param.u32 	%r51, [_Z10iterateGPUiPfS_S_S__param_0];
	ld.param.u64 	%rd19, [_Z10iterateGPUiPfS_S_S__param_1];
	ld.param.u64 	%rd17, [_Z10iterateGPUiPfS_S_S__param_2];
	ld.param.u64 	%rd20, [_Z10iterateGPUiPfS_S_S__param_3];
	ld.param.u64 	%rd18, [_Z10iterateGPUiPfS_S_S__param_4];
	cvta.to.global.u64 	%rd1, %rd20;
	cvta.to.global.u64 	%rd2, %rd19;
	mov.u32 	%r52, %ctaid.x;
	mov.u32 	%r53, %ntid.x;
	mov.u32 	%r54, %tid.x;
	mad.lo.s32 	%r1, %r52, %r53, %r54;
	setp.ge.s32 	%p1, %r1, %r51;
	@%p1 bra 	$L__BB1_32;
	cvta.to.global.u64 	%rd21, %rd17;
	mul.wide.s32 	%rd22, %r1, 4;
	add.s64 	%rd23, %rd21, %rd22;
	ld.global.f32 	%f275, [%rd23];
	setp.lt.s32 	%p2, %r1, 1;
	mov.b32 	%r78, 0;
	@%p2 bra 	$L__BB1_14;
	mul.lo.s32 	%r2, %r1, %r51;
	min.s32 	%r57, %r1, %r51;
	max.s32 	%r78, %r57, 1;
	and.b32  	%r4, %r78, 15;
	setp.lt.s32 	%p3, %r57, 16;
	mov.b32 	%r69, 0;
	@%p3 bra 	$L__BB1_5;
	and.b32  	%r69, %r78, 2147483632;
	neg.s32 	%r67, %r69;
	add.s64 	%rd3, %rd2, 32;
	add.s64 	%rd61, %rd1, 32;
	mov.u32 	%r66, %r2;
$L__BB1_4:
	.pragma "nounroll";
	mul.wide.s32 	%rd24, %r66, 4;
	add.s64 	%rd25, %rd3, %rd24;
	ld.global.f32 	%f32, [%rd25+-32];
	ld.global.f32 	%f33, [%rd61+-32];
	mul.f32 	%f34, %f32, %f33;
	sub.f32 	%f35, %f275, %f34;
	ld.global.f32 	%f36, [%rd25+-28];
	ld.global.f32 	%f37, [%rd61+-28];
	mul.f32 	%f38, %f36, %f37;
	sub.f32 	%f39, %f35, %f38;
	ld.global.f32 	%f40, [%rd25+-24];
	ld.global.f32 	%f41, [%rd61+-24];
	mul.f32 	%f42, %f40, %f41;
	sub.f32 	%f43, %f39, %f42;
	ld.global.f32 	%f44, [%rd25+-20];
	ld.global.f32 	%f45, [%rd61+-20];
	mul.f32 	%f46, %f44, %f45;
	sub.f32 	%f47, %f43, %f46;
	ld.global.f32 	%f48, [%rd25+-16];
	ld.global.f32 	%f49, [%rd61+-16];
	mul.f32 	%f50, %f48, %f49;
	sub.f32 	%f51, %f47, %f50;
	ld.global.f32 	%f52, [%rd25+-12];
	ld.global.f32 	%f53, [%rd61+-12];
	mul.f32 	%f54, %f52, %f53;
	sub.f32 	%f55, %f51, %f54;
	ld.global.f32 	%f56, [%rd25+-8];
	ld.global.f32 	%f57, [%rd61+-8];
	mul.f32 	%f58, %f56, %f57;
	sub.f32 	%f59, %f55, %f58;
	ld.global.f32 	%f60, [%rd25+-4];
	ld.global.f32 	%f61, [%rd61+-4];
	mul.f32 	%f62, %f60, %f61;
	sub.f32 	%f63, %f59, %f62;
	ld.global.f32 	%f64, [%rd25];
	ld.global.f32 	%f65, [%rd61];
	mul.f32 	%f66, %f64, %f65;
	sub.f32 	%f67, %f63, %f66;
	ld.global.f32 	%f68, [%rd25+4];
	ld.global.f32 	%f69, [%rd61+4];
	mul.f32 	%f70, %f68, %f69;
	sub.f32 	%f71, %f67, %f70;
	ld.global.f32 	%f72, [%rd25+8];
	ld.global.f32 	%f73, [%rd61+8];
	mul.f32 	%f74, %f72, %f73;
	sub.f32 	%f75, %f71, %f74;
	ld.global.f32 	%f76, [%rd25+12];
	ld.global.f32 	%f77, [%rd61+12];
	mul.f32 	%f78, %f76, %f77;
	sub.f32 	%f79, %f75, %f78;
	ld.global.f32 	%f80, [%rd25+16];
	ld.global.f32 	%f81, [%rd61+16];
	mul.f32 	%f82, %f80, %f81;
	sub.f32 	%f83, %f79, %f82;
	ld.global.f32 	%f84, [%rd25+20];
	ld.global.f32 	%f85, [%rd61+20];
	mul.f32 	%f86, %f84, %f85;
	sub.f32 	%f87, %f83, %f86;
	ld.global.f32 	%f88, [%rd25+24];
	ld.global.f32 	%f89, [%rd61+24];
	mul.f32 	%f90, %f88, %f89;
	sub.f32 	%f91, %f87, %f90;
	ld.global.f32 	%f92, [%rd25+28];
	ld.global.f32 	%f93, [%rd61+28];
	mul.f32 	%f94, %f92, %f93;
	sub.f32 	%f275, %f91, %f94;
	add.s32 	%r67, %r67, 16;
	add.s32 	%r66, %r66, 16;
	add.s64 	%rd61, %rd61, 64;
	setp.ne.s32 	%p4, %r67, 0;
	@%p4 bra 	$L__BB1_4;
$L__BB1_5:
	setp.eq.s32 	%p5, %r4, 0;
	@%p5 bra 	$L__BB1_14;
	and.b32  	%r12, %r78, 7;
	setp.lt.u32 	%p6, %r4, 8;
	@%p6 bra 	$L__BB1_8;
	add.s32 	%r58, %r69, %r2;
	mul.wide.s32 	%rd26, %r58, 4;
	add.s64 	%rd27, %rd2, %rd26;
	ld.global.f32 	%f96, [%rd27];
	mul.wide.u32 	%rd28, %r69, 4;
	add.s64 	%rd29, %rd1, %rd28;
	ld.global.f32 	%f97, [%rd29];
	mul.f32 	%f98, %f96, %f97;
	sub.f32 	%f99, %f275, %f98;
	ld.global.f32 	%f100, [%rd27+4];
	ld.global.f32 	%f101, [%rd29+4];
	mul.f32 	%f102, %f100, %f101;
	sub.f32 	%f103, %f99, %f102;
	ld.global.f32 	%f104, [%rd27+8];
	ld.global.f32 	%f105, [%rd29+8];
	mul.f32 	%f106, %f104, %f105;
	sub.f32 	%f107, %f103, %f106;
	ld.global.f32 	%f108, [%rd27+12];
	ld.global.f32 	%f109, [%rd29+12];
	mul.f32 	%f110, %f108, %f109;
	sub.f32 	%f111, %f107, %f110;
	ld.global.f32 	%f112, [%rd27+16];
	ld.global.f32 	%f113, [%rd29+16];
	mul.f32 	%f114, %f112, %f113;
	sub.f32 	%f115, %f111, %f114;
	ld.global.f32 	%f116, [%rd27+20];
	ld.global.f32 	%f117, [%rd29+20];
	mul.f32 	%f118, %f116, %f117;
	sub.f32 	%f119, %f115, %f118;
	ld.global.f32 	%f120, [%rd27+24];
	ld.global.f32 	%f121, [%rd29+24];
	mul.f32 	%f122, %f120, %f121;
	sub.f32 	%f123, %f119, %f122;
	ld.global.f32 	%f124, [%rd27+28];
	ld.global.f32 	%f125, [%rd29+28];
	mul.f32 	%f126, %f124, %f125;
	sub.f32 	%f275, %f123, %f126;
	add.s32 	%r69, %r69, 8;
$L__BB1_8:
	setp.eq.s32 	%p7, %r12, 0;
	@%p7 bra 	$L__BB1_14;
	and.b32  	%r15, %r78, 3;
	setp.lt.u32 	%p8, %r12, 4;
	@%p8 bra 	$L__BB1_11;
	add.s32 	%r59, %r69, %r2;
	mul.wide.s32 	%rd30, %r59, 4;
	add.s64 	%rd31, %rd2, %rd30;
	ld.global.f32 	%f128, [%rd31];
	mul.wide.u32 	%rd32, %r69, 4;
	add.s64 	%rd33, %rd1, %rd32;
	ld.global.f32 	%f129, [%rd33];
	mul.f32 	%f130, %f128, %f129;
	sub.f32 	%f131, %f275, %f130;
	ld.global.f32 	%f132, [%rd31+4];
	ld.global.f32 	%f133, [%rd33+4];
	mul.f32 	%f134, %f132, %f133;
	sub.f32 	%f135, %f131, %f134;
	ld.global.f32 	%f136, [%rd31+8];
	ld.global.f32 	%f137, [%rd33+8];
	mul.f32 	%f138, %f136, %f137;
	sub.f32 	%f139, %f135, %f138;
	ld.global.f32 	%f140, [%rd31+12];
	ld.global.f32 	%f141, [%rd33+12];
	mul.f32 	%f142, %f140, %f141;
	sub.f32 	%f275, %f139, %f142;
	add.s32 	%r69, %r69, 4;
$L__BB1_11:
	setp.eq.s32 	%p9, %r15, 0;
	@%p9 bra 	$L__BB1_14;
	mul.wide.u32 	%rd34, %r69, 4;
	add.s64 	%rd62, %rd1, %rd34;
	add.s32 	%r72, %r69, %r2;
	neg.s32 	%r71, %r15;
$L__BB1_13:
	.pragma "nounroll";
	mul.wide.s32 	%rd35, %r72, 4;
	add.s64 	%rd36, %rd2, %rd35;
	ld.global.f32 	%f143, [%rd36];
	ld.global.f32 	%f144, [%rd62];
	mul.f32 	%f145, %f143, %f144;
	sub.f32 	%f275, %f275, %f145;
	add.s64 	%rd62, %rd62, 4;
	add.s32 	%r72, %r72, 1;
	add.s32 	%r71, %r71, 1;
	setp.ne.s32 	%p10, %r71, 0;
	@%p10 bra 	$L__BB1_13;
$L__BB1_14:
	setp.ge.s32 	%p11, %r78, %r51;
	@%p11 bra 	$L__BB1_18;
	setp.eq.s32 	%p12, %r1, %r78;
	@%p12 bra 	$L__BB1_17;
	mad.lo.s32 	%r60, %r1, %r51, %r78;
	mul.wide.s32 	%rd37, %r60, 4;
	add.s64 	%rd38, %rd2, %rd37;
	ld.global.f32 	%f146, [%rd38];
	mul.wide.u32 	%rd39, %r78, 4;
	add.s64 	%rd40, %rd1, %rd39;
	ld.global.f32 	%f147, [%rd40];
	mul.f32 	%f148, %f146, %f147;
	sub.f32 	%f275, %f275, %f148;
$L__BB1_17:
	add.s32 	%r78, %r78, 1;
$L__BB1_18:
	setp.ge.s32 	%p13, %r78, %r51;
	@%p13 bra 	$L__BB1_31;
	mul.lo.s32 	%r27, %r1, %r51;
	sub.s32 	%r28, %r51, %r78;
	and.b32  	%r29, %r28, 15;
	sub.s32 	%r61, %r78, %r51;
	setp.gt.u32 	%p14, %r61, -16;
	@%p14 bra 	$L__BB1_22;
	and.b32  	%r62, %r28, -16;
	neg.s32 	%r76, %r62;
	add.s64 	%rd10, %rd2, 32;
	add.s32 	%r75, %r78, %r27;
	mul.wide.u32 	%rd41, %r78, 4;
	add.s64 	%rd42, %rd41, %rd1;
	add.s64 	%rd63, %rd42, 32;
$L__BB1_21:
	.pragma "nounroll";
	mul.wide.s32 	%rd43, %r75, 4;
	add.s64 	%rd44, %rd10, %rd43;
	ld.global.f32 	%f150, [%rd44+-32];
	ld.global.f32 	%f151, [%rd63+-32];
	mul.f32 	%f152, %f150, %f151;
	sub.f32 	%f153, %f275, %f152;
	ld.global.f32 	%f154, [%rd44+-28];
	ld.global.f32 	%f155, [%rd63+-28];
	mul.f32 	%f156, %f154, %f155;
	sub.f32 	%f157, %f153, %f156;
	ld.global.f32 	%f158, [%rd44+-24];
	ld.global.f32 	%f159, [%rd63+-24];
	mul.f32 	%f160, %f158, %f159;
	sub.f32 	%f161, %f157, %f160;
	ld.global.f32 	%f162, [%rd44+-20];
	ld.global.f32 	%f163, [%rd63+-20];
	mul.f32 	%f164, %f162, %f163;
	sub.f32 	%f165, %f161, %f164;
	ld.global.f32 	%f166, [%rd44+-16];
	ld.global.f32 	%f167, [%rd63+-16];
	mul.f32 	%f168, %f166, %f167;
	sub.f32 	%f169, %f165, %f168;
	ld.global.f32 	%f170, [%rd44+-12];
	ld.global.f32 	%f171, [%rd63+-12];
	mul.f32 	%f172, %f170, %f171;
	sub.f32 	%f173, %f169, %f172;
	ld.global.f32 	%f174, [%rd44+-8];
	ld.global.f32 	%f175, [%rd63+-8];
	mul.f32 	%f176, %f174, %f175;
	sub.f32 	%f177, %f173, %f176;
	ld.global.f32 	%f178, [%rd44+-4];
	ld.global.f32 	%f179, [%rd63+-4];
	mul.f32 	%f180, %f178, %f179;
	sub.f32 	%f181, %f177, %f180;
	ld.global.f32 	%f182, [%rd44];
	ld.global.f32 	%f183, [%rd63];
	mul.f32 	%f184, %f182, %f183;
	sub.f32 	%f185, %f181, %f184;
	ld.global.f32 	%f186, [%rd44+4];
	ld.global.f32 	%f187, [%rd63+4];
	mul.f32 	%f188, %f186, %f187;
	sub.f32 	%f189, %f185, %f188;
	ld.global.f32 	%f190, [%rd44+8];
	ld.global.f32 	%f191, [%rd63+8];
	mul.f32 	%f192, %f190, %f191;
	sub.f32 	%f193, %f189, %f192;
	ld.global.f32 	%f194, [%rd44+12];
	ld.global.f32 	%f195, [%rd63+12];
	mul.f32 	%f196, %f194, %f195;
	sub.f32 	%f197, %f193, %f196;
	ld.global.f32 	%f198, [%rd44+16];
	ld.global.f32 	%f199, [%rd63+16];
	mul.f32 	%f200, %f198, %f199;
	sub.f32 	%f201, %f197, %f200;
	ld.global.f32 	%f202, [%rd44+20];
	ld.global.f32 	%f203, [%rd63+20];
	mul.f32 	%f204, %f202, %f203;
	sub.f32 	%f205, %f201, %f204;
	ld.global.f32 	%f206, [%rd44+24];
	ld.global.f32 	%f207, [%rd63+24];
	mul.f32 	%f208, %f206, %f207;
	sub.f32 	%f209, %f205, %f208;
	ld.global.f32 	%f210, [%rd44+28];
	ld.global.f32 	%f211, [%rd63+28];
	mul.f32 	%f212, %f210, %f211;
	sub.f32 	%f275, %f209, %f212;
	add.s32 	%r78, %r78, 16;
	add.s32 	%r76, %r76, 16;
	add.s32 	%r75, %r75, 16;
	add.s64 	%rd63, %rd63, 64;
	setp.ne.s32 	%p15, %r76, 0;
	@%p15 bra 	$L__BB1_21;
$L__BB1_22:
	setp.eq.s32 	%p16, %r29, 0;
	@%p16 bra 	$L__BB1_31;
	and.b32  	%r39, %r28, 7;
	setp.lt.u32 	%p17, %r29, 8;
	@%p17 bra 	$L__BB1_25;
	add.s32 	%r63, %r78, %r27;
	mul.wide.s32 	%rd45, %r63, 4;
	add.s64 	%rd46, %rd2, %rd45;
	ld.global.f32 	%f214, [%rd46];
	mul.wide.u32 	%rd47, %r78, 4;
	add.s64 	%rd48, %rd1, %rd47;
	ld.global.f32 	%f215, [%rd48];
	mul.f32 	%f216, %f214, %f215;
	sub.f32 	%f217, %f275, %f216;
	ld.global.f32 	%f218, [%rd46+4];
	ld.global.f32 	%f219, [%rd48+4];
	mul.f32 	%f220, %f218, %f219;
	sub.f32 	%f221, %f217, %f220;
	ld.global.f32 	%f222, [%rd46+8];
	ld.global.f32 	%f223, [%rd48+8];
	mul.f32 	%f224, %f222, %f223;
	sub.f32 	%f225, %f221, %f224;
	ld.global.f32 	%f226, [%rd46+12];
	ld.global.f32 	%f227, [%rd48+12];
	mul.f32 	%f228, %f226, %f227;
	sub.f32 	%f229, %f225, %f228;
	ld.global.f32 	%f230, [%rd46+16];
	ld.global.f32 	%f231, [%rd48+16];
	mul.f32 	%f232, %f230, %f231;
	sub.f32 	%f233, %f229, %f232;
	ld.global.f32 	%f234, [%rd46+20];
	ld.global.f32 	%f235, [%rd48+20];
	mul.f32 	%f236, %f234, %f235;
	sub.f32 	%f237, %f233, %f236;
	ld.global.f32 	%f238, [%rd46+24];
	ld.global.f32 	%f239, [%rd48+24];
	mul.f32 	%f240, %f238, %f239;
	sub.f32 	%f241, %f237, %f240;
	ld.global.f32 	%f242, [%rd46+28];
	ld.global.f32 	%f243, [%rd48+28];
	mul.f32 	%f244, %f242, %f243;
	sub.f32 	%f275, %f241, %f244;
	add.s32 	%r78, %r78, 8;
$L__BB1_25:
	setp.eq.s32 	%p18, %r39, 0;
	@%p18 bra 	$L__BB1_31;
	and.b32  	%r42, %r28, 3;
	setp.lt.u32 	%p19, %r39, 4;
	@%p19 bra 	$L__BB1_28;
	add.s32 	%r64, %r78, %r27;
	mul.wide.s32 	%rd49, %r64, 4;
	add.s64 	%rd50, %rd2, %rd49;
	ld.global.f32 	%f246, [%rd50];
	mul.wide.u32 	%rd51, %r78, 4;
	add.s64 	%rd52, %rd1, %rd51;
	ld.global.f32 	%f247, [%rd52];
	mul.f32 	%f248, %f246, %f247;
	sub.f32 	%f249, %f275, %f248;
	ld.global.f32 	%f250, [%rd50+4];
	ld.global.f32 	%f251, [%rd52+4];
	mul.f32 	%f252, %f250, %f251;
	sub.f32 	%f253, %f249, %f252;
	ld.global.f32 	%f254, [%rd50+8];
	ld.global.f32 	%f255, [%rd52+8];
	mul.f32 	%f256, %f254, %f255;
	sub.f32 	%f257, %f253, %f256;
	ld.global.f32 	%f258, [%rd50+12];
	ld.global.f32 	%f259, [%rd52+12];
	mul.f32 	%f260, %f258, %f259;
	sub.f32 	%f275, %f257, %f260;
	add.s32 	%r78, %r78, 4;
$L__BB1_28:
	setp.eq.s32 	%p20, %r42, 0;
	@%p20 bra 	$L__BB1_31;
	mul.wide.u32 	%rd53, %r78, 4;
	add.s64 	%rd64, %rd1, %rd53;
	add.s32 	%r82, %r78, %r27;
	neg.s32 	%r81, %r42;
$L__BB1_30:
	.pragma "nounroll";
	mul.wide.s32 	%rd54, %r82, 4;
	add.s64 	%rd55, %rd2, %rd54;
	ld.global.f32 	%f261, [%rd55];
	ld.global.f32 	%f262, [%rd64];
	mul.f32 	%f263, %f261, %f262;
	sub.f32 	%f275, %f275, %f263;
	add.s64 	%rd64, %rd64, 4;
	add.s32 	%r82, %r82, 1;
	add.s32 	%r81, %r81, 1;
	setp.ne.s32 	%p21, %r81, 0;
	@%p21 bra 	$L__BB1_30;
$L__BB1_31:
	mad.lo.s32 	%r65, %r1, %r51, %r1;
	mul.wide.s32 	%rd56, %r65, 4;
	add.s64 	%rd57, %rd2, %rd56;
	ld.global.f32 	%f264, [%rd57];
	rcp.rn.f32 	%f265, %f264;
	mul.f32 	%f266, %f275, %f265;
	cvta.to.global.u64 	%rd58, %rd18;
	add.s64 	%rd60, %rd58, %rd22;
	st.global.f32 	[%rd60], %f266;
$L__BB1_32:
	ret;

}


// ===== COMPILED SASS (sm_100) =====

	.target	sm_100

	.elftype	@"ET_EXEC"


//--------------------- .note.nv.tkinfo           --------------------------
	.section	.note.nv.tkinfo,"",@"SHT_NOTE"
	.sectionflags	@"SHF_NOTE_NV_TKINFO"
	.tkinfo
        /*0018*/ 	.word	0x00000002
        /*0030*/ 	.string	""
        /*0030*/ 	.string	"ptxas"
        /*0030*/ 	.string	"Cuda compilation tools, release 13.0, V13.0.88"
        /*0030*/ 	.string	"Build cuda_13.0.r13.0/compiler.36424714_0"
        /*0030*/ 	.string	"-arch sm_100 -m 64 "



//--------------------- .note.nv.cuinfo           --------------------------
	.section	.note.nv.cuinfo,"",@"SHT_NOTE"
	.sectionflags	@"SHF_NOTE_NV_CUINFO"
        /*0018*/ 	.short	0x0002
        /*001a*/ 	.short	0x0064
        /*001c*/ 	.short	0x0082
	.zero		2


//--------------------- .nv.info                  --------------------------
	.section	.nv.info,"",@"SHT_CUDA_INFO"
	.align	4


	//----- nvinfo : EIATTR_REGCOUNT
	.align		4
        /*0000*/ 	.byte	0x04, 0x2f
        /*0002*/ 	.short	(.L_1 - .L_0)
	.align		4
.L_0:
        /*0004*/ 	.word	index@(_Z16iterateGPUSharediPfS_S_S_)
        /*0008*/ 	.word	0x0000001e


	//----- nvinfo : EIATTR_FRAME_SIZE
	.align		4
.L_1:
        /*000c*/ 	.byte	0x04, 0x11
        /*000e*/ 	.short	(.L_3 - .L_2)
	.align		4
.L_2:
        /*0010*/ 	.word	index@($__internal_1_$__cuda_sm20_rcp_rn_f32_slowpath)
        /*0014*/ 	.word	0x00000000


	//----- nvinfo : EIATTR_FRAME_SIZE
	.align		4
.L_3:
        /*0018*/ 	.byte	0x04, 0x11
        /*001a*/ 	.short	(.L_5 - .L_4)
	.align		4
.L_4:
        /*001c*/ 	.word	index@(_Z16iterateGPUSharediPfS_S_S_)
        /*0020*/ 	.word	0x00000000


	//----- nvinfo : EIATTR_REGCOUNT
	.align		4
.L_5:
        /*0024*/ 	.byte	0x04, 0x2f
        /*0026*/ 	.short	(.L_7 - .L_6)
	.align		4
.L_6:
        /*0028*/ 	.word	index@(_Z10iterateGPUiPfS_S_S_)
        /*002c*/ 	.word	0x0000001f


	//----- nvinfo : EIATTR_FRAME_SIZE
	.align		4
.L_7:
        /*0030*/ 	.byte	0x04, 0x11
        /*0032*/ 	.short	(.L_9 - .L_8)
	.align		4
.L_8:
        /*0034*/ 	.word	index@($__internal_0_$__cuda_sm20_rcp_rn_f32_slowpath)
        /*0038*/ 	.word	0x00000000


	//----- nvinfo : EIATTR_FRAME_SIZE
	.align		4
.L_9:
        /*003c*/ 	.byte	0x04, 0x11
        /*003e*/ 	.short	(.L_11 - .L_10)
	.align		4
.L_10:
        /*0040*/ 	.word	index@(_Z10iterateGPUiPfS_S_S_)
        /*0044*/ 	.word	0x00000000


	//----- nvinfo : EIATTR_MIN_STACK_SIZE
	.align		4
.L_11:
        /*0048*/ 	.byte	0x04, 0x12
        /*004a*/ 	.short	(.L_13 - .L_12)
	.align		4
.L_12:
        /*004c*/ 	.word	index@(_Z10iterateGPUiPfS_S_S_)
        /*0050*/ 	.word	0x00000000


	//----- nvinfo : EIATTR_MIN_STACK_SIZE
	.align		4
.L_13:
        /*0054*/ 	.byte	0x04, 0x12
        /*0056*/ 	.short	(.L_15 - .L_14)
	.align		4
.L_14:
        /*0058*/ 	.word	index@(_Z16iterateGPUSharediPfS_S_S_)
        /*005c*/ 	.word	0x00000000
.L_15:


//--------------------- .nv.compat                --------------------------
	.section	.nv.compat,"",@"SHT_CUDA_COMPAT_INFO"
	.align	4
        /*0000*/ 	.byte	0x02, 0x09, 0x00, 0x00, 0x02, 0x02, 0x01, 0x00, 0x02, 0x05, 0x05, 0x00, 0x03, 0x07, 0x01, 0x01
        /*0010*/ 	.byte	0x02, 0x03, 0x00, 0x00, 0x02, 0x06, 0x01, 0x00, 0x04, 0x0b, 0x08, 0x00, 0x09, 0x00, 0x00, 0x00
        /*0020*/ 	.byte	0x00, 0x00, 0x00, 0x00


//--------------------- .nv.info._Z10iterateGPUiPfS_S_S_ --------------------------
	.section	.nv.info._Z10iterateGPUiPfS_S_S_,"",@"SHT_CUDA_INFO"
	.sectionflags	@""
	.align	4


	//----- nvinfo : EIATTR_CUDA_API_VERSION
	.align		4
        /*0000*/ 	.byte	0x04, 0x37
        /*0002*/ 	.short	(.L_17 - .L_16)
.L_16:
        /*0004*/ 	.word	0x00000082


	//----- nvinfo : EIATTR_KPARAM_INFO
	.align		4
.L_17:
        /*0008*/ 	.byte	0x04, 0x17
        /*000a*/ 	.short	(.L_19 - .L_18)
.L_18:
        /*000c*/ 	.word	0x00000000
        /*0010*/ 	.short	0x0004
        /*0012*/ 	.short	0x0020
        /*0014*/ 	.byte	0x00, 0xf5, 0x21, 0x00


	//----- nvinfo : EIATTR_KPARAM_INFO
	.align		4
.L_19:
        /*0018*/ 	.byte	0x04, 0x17
        /*001a*/ 	.short	(.L_21 - .L_20)
.L_20:
        /*001c*/ 	.word	0x00000000
        /*0020*/ 	.short	0x0003
        /*0022*/ 	.short	0x0018
        /*0024*/ 	.byte	0x00, 0xf5, 0x21, 0x00


	//----- nvinfo : EIATTR_KPARAM_INFO
	.align		4
.L_21:
        /*0028*/ 	.byte	0x04, 0x17
        /*002a*/ 	.short	(.L_23 - .L_22)
.L_22:
        /*002c*/ 	.word	0x00000000
        /*0030*/ 	.short	0x0002
        /*0032*/ 	.short	0x0010
        /*0034*/ 	.byte	0x00, 0xf5, 0x21, 0x00


	//----- nvinfo : EIATTR_KPARAM_INFO
	.align		4
.L_23:
        /*0038*/ 	.byte	0x04, 0x17
        /*003a*/ 	.short	(.L_25 - .L_24)
.L_24:
        /*003c*/ 	.word	0x00000000
        /*0040*/ 	.short	0x0001
        /*0042*/ 	.short	0x0008
        /*0044*/ 	.byte	0x00, 0xf5, 0x21, 0x00


	//----- nvinfo : EIATTR_KPARAM_INFO
	.align		4
.L_25:
        /*0048*/ 	.byte	0x04, 0x17
        /*004a*/ 	.short	(.L_27 - .L_26)
.L_26:
        /*004c*/ 	.word	0x00000000
        /*0050*/ 	.short	0x0000
        /*0052*/ 	.short	0x0000
        /*0054*/ 	.byte	0x00, 0xf0, 0x11, 0x00


	//----- nvinfo : EIATTR_SPARSE_MMA_MASK
	.align		4
.L_27:
        /*0058*/ 	.byte	0x03, 0x50
        /*005a*/ 	.short	0x0000


	//----- nvinfo : EIATTR_MAXREG_COUNT
	.align		4
        /*005c*/ 	.byte	0x03, 0x1b
        /*005e*/ 	.short	0x00ff


	//----- nvinfo : EIATTR_MERCURY_ISA_VERSION
	.align		4
        /*0060*/ 	.byte	0x03, 0x5f
        /*0062*/ 	.short	0x0101


	//----- nvinfo : EIATTR_VRC_CTA_INIT_COUNT
	.align		4
        /*0064*/ 	.byte	0x02, 0x4a
	.zero		1
	.zero		1


	//----- nvinfo : EIATTR_EXIT_INSTR_OFFSETS
	.align		4
        /*0068*/ 	.byte	0x04, 0x1c
        /*006a*/ 	.short	(.L_29 - .L_28)


	//   ....[0]....
.L_28:
        /*006c*/ 	.word	0x00000070


	//   ....[1]....
        /*0070*/ 	.word	0x00001720


	//----- nvinfo : EIATTR_CRS_STACK_SIZE
	.align		4
.L_29:
        /*0074*/ 	.byte	0x04, 0x1e
        /*0076*/ 	.short	(.L_31 - .L_30)
.L_30:
        /*0078*/ 	.word	0x00000000


	//----- nvinfo : EIATTR_CBANK_PARAM_SIZE
	.align		4
.L_31:
        /*007c*/ 	.byte	0x03, 0x19
        /*007e*/ 	.short	0x0028


	//----- nvinfo : EIATTR_PARAM_CBANK
	.align		4
        /*0080*/ 	.byte	0x04, 0x0a
        /*0082*/ 	.short	(.L_33 - .L_32)
	.align		4
.L_32:
        /*0084*/ 	.word	index@(.nv.constant0._Z10iterateGPUiPfS_S_S_)
        /*0088*/ 	.short	0x0380
        /*008a*/ 	.short	0x0028


	//----- nvinfo : EIATTR_SW_WAR
	.align		4
.L_33:
        /*008c*/ 	.byte	0x04, 0x36
        /*008e*/ 	.short	(.L_35 - .L_34)
.L_34:
        /*0090*/ 	.word	0x00000008
.L_35:


//--------------------- .nv.info._Z16iterateGPUSharediPfS_S_S_ --------------------------
	.section	.nv.info._Z16iterateGPUSharediPfS_S_S_,"",@"SHT_CUDA_INFO"
	.sectionflags	@""
	.align	4


	//----- nvinfo : EIATTR_CUDA_API_VERSION
	.align		4
        /*0000*/ 	.byte	0x04, 0x37
        /*0002*/ 	.short	(.L_37 - .L_36)
.L_36:
        /*0004*/ 	.word	0x00000082


	//----- nvinfo : EIATTR_KPARAM_INFO
	.align		4
.L_37:
        /*0008*/ 	.byte	0x04, 0x17
        /*000a*/ 	.short	(.L_39 - .L_38)
.L_38:
        /*000c*/ 	.word	0x00000000
        /*0010*/ 	.short	0x0004
        /*0012*/ 	.short	0x0020
        /*0014*/ 	.byte	0x00, 0xf5, 0x21, 0x00


	//----- nvinfo : EIATTR_KPARAM_INFO
	.align		4
.L_39:
        /*0018*/ 	.byte	0x04, 0x17
        /*001a*/ 	.short	(.L_41 - .L_40)
.L_40:
        /*001c*/ 	.word	0x00000000
        /*0020*/ 	.short	0x0003
        /*0022*/ 	.short	0x0018
        /*0024*/ 	.byte	0x00, 0xf5, 0x21, 0x00


	//----- nvinfo : EIATTR_KPARAM_INFO
	.align		4
.L_41:
        /*0028*/ 	.byte	0x04, 0x17
        /*002a*/ 	.short	(.L_43 - .L_42)
.L_42:
        /*002c*/ 	.word	0x00000000
        /*0030*/ 	.short	0x0002
        /*0032*/ 	.short	0x0010
        /*0034*/ 	.byte	0x00, 0xf5, 0x21, 0x00


	//----- nvinfo : EIATTR_KPARAM_INFO
	.align		4
.L_43:
        /*0038*/ 	.byte	0x04, 0x17
        /*003a*/ 	.short	(.L_45 - .L_44)
.L_44:
        /*003c*/ 	.word	0x00000000
        /*0040*/ 	.short	0x0001
        /*0042*/ 	.short	0x0008
        /*0044*/ 	.byte	0x00, 0xf5, 0x21, 0x00


	//----- nvinfo : EIATTR_KPARAM_INFO
	.align		4
.L_45:
        /*0048*/ 	.byte	0x04, 0x17
        /*004a*/ 	.short	(.L_47 - .L_46)
.L_46:
        /*004c*/ 	.word	0x00000000
        /*0050*/ 	.short	0x0000
        /*0052*/ 	.short	0x0000
        /*0054*/ 	.byte	0x00, 0xf0, 0x11, 0x00


	//----- nvinfo : EIATTR_SPARSE_MMA_MASK
	.align		4
.L_47:
        /*0058*/ 	.byte	0x03, 0x50
        /*005a*/ 	.short	0x0000


	//----- nvinfo : EIATTR_MAXREG_COUNT
	.align		4
        /*005c*/ 	.byte	0x03, 0x1b
        /*005e*/ 	.short	0x00ff


	//----- nvinfo : EIATTR_NUM_BARRIERS
	.align		4
        /*0060*/ 	.byte	0x02, 0x4c
        /*0062*/ 	.byte	0x01
	.zero		1


	//----- nvinfo : EIATTR_MERCURY_ISA_VERSION
	.align		4
        /*0064*/ 	.byte	0x03, 0x5f
        /*0066*/ 	.short	0x0101


	//----- nvinfo : EIATTR_VRC_CTA_INIT_COUNT
	.align		4
        /*0068*/ 	.byte	0x02, 0x4a
	.zero		1
	.zero		1


	//----- nvinfo : EIATTR_EXIT_INSTR_OFFSETS
	.align		4
        /*006c*/ 	.byte	0x04, 0x1c
        /*006e*/ 	.short	(.L_49 - .L_48)


	//   ....[0]....
.L_48:
        /*0070*/ 	.word	0x00000080


	//   ....[1]....
        /*0074*/ 	.word	0x000014a0


	//----- nvinfo : EIATTR_CRS_STACK_SIZE
	.align		4
.L_49:
        /*0078*/ 	.byte	0x04, 0x1e
        /*007a*/ 	.short	(.L_51 - .L_50)
.L_50:
        /*007c*/ 	.word	0x00000000


	//----- nvinfo : EIATTR_CBANK_PARAM_SIZE
	.align		4
.L_51:
        /*0080*/ 	.byte	0x03, 0x19
        /*0082*/ 	.short	0x0028


	//----- nvinfo : EIATTR_PARAM_CBANK
	.align		4
        /*0084*/ 	.byte	0x04, 0x0a
        /*0086*/ 	.short	(.L_53 - .L_52)
	.align		4
.L_52:
        /*0088*/ 	.word	index@(.nv.constant0._Z16iterateGPUSharediPfS_S_S_)
        /*008c*/ 	.short	0x0380
        /*008e*/ 	.short	0x0028


	//----- nvinfo : EIATTR_SW_WAR
	.align		4
.L_53:
        /*0090*/ 	.byte	0x04, 0x36
        /*0092*/ 	.short	(.L_55 - .L_54)
.L_54:
        /*0094*/ 	.word	0x00000008
.L_55:


//--------------------- .nv.callgraph             --------------------------
	.section	.nv.callgraph,"",@"SHT_CUDA_CALLGRAPH"
	.align	4
	.sectionentsize	8
	.align		4
        /*0000*/ 	.word	0x00000000
	.align		4
        /*0004*/ 	.word	0xffffffff
	.align		4
        /*0008*/ 	.word	0x00000000
	.align		4
        /*000c*/ 	.word	0xfffffffe
	.align		4
        /*0010*/ 	.word	0x00000000
	.align		4
        /*0014*/ 	.word	0xfffffffd
	.align		4
        /*0018*/ 	.word	0x00000000
	.align		4
        /*001c*/ 	.word	0xfffffffc


//--------------------- .text._Z10iterateGPUiPfS_S_S_ --------------------------
	.section	.text._Z10iterateGPUiPfS_S_S_,"ax",@progbits
	.align	128
        .global         _Z10iterateGPUiPfS_S_S_
        .type           _Z10iterateGPUiPfS_S_S_,@function
        .size           _Z10iterateGPUiPfS_S_S_,(.L_x_50 - _Z10iterateGPUiPfS_S_S_)
        .other          _Z10iterateGPUiPfS_S_S_,@"STO_CUDA_ENTRY STV_DEFAULT"
_Z10iterateGPUiPfS_S_S_:
.text._Z10iterateGPUiPfS_S_S_:
[----:B------:R-:W-:Y:S01]  /*0000*/  LDC R1, c[0x0][0x37c] ;  /* 0x0000df00ff017b82 */ /* 0x000fe20000000800 */
[----:B------:R-:W0:Y:S07]  /*0010*/  S2R R3, SR_TID.X ;  /* 0x0000000000037919 */ /* 0x000e2e0000002100 */
[----:B------:R-:W0:Y:S01]  /*0020*/  S2UR UR4, SR_CTAID.X ;  /* 0x00000000000479c3 */ /* 0x000e220000002500 */
[----:B------:R-:W1:Y:S07]  /*0030*/  LDCU UR8, c[0x0][0x380] ;  /* 0x00007000ff0877ac */ /* 0x000e6e0008000800 */
[----:B------:R-:W0:Y:S02]  /*0040*/  LDC R8, c[0x0][0x360] ;  /* 0x0000d800ff087b82 */ /* 0x000e240000000800 */
[----:B0-----:R-:W-:-:S05]  /*0050*/  IMAD R8, R8, UR4, R3 ;  /* 0x0000000408087c24 */ /* 0x001fca000f8e0203 */
[----:B-1----:R-:W-:-:S13]  /*0060*/  ISETP.GE.AND P0, PT, R8, UR8, PT ;  /* 0x0000000808007c0c */ /* 0x002fda000bf06270 */
[----:B------:R-:W-:Y:S05]  /*0070*/  @P0 EXIT ;  /* 0x000000000000094d */ /* 0x000fea0003800000 */
[----:B------:R-:W0:Y:S01]  /*0080*/  LDC.64 R10, c[0x0][0x390] ;  /* 0x0000e400ff0a7b82 */ /* 0x000e220000000a00 */
[----:B------:R-:W1:Y:S01]  /*0090*/  LDCU.64 UR6, c[0x0][0x358] ;  /* 0x00006b00ff0677ac */ /* 0x000e620008000a00 */
[----:B0-----:R-:W-:-:S06]  /*00a0*/  IMAD.WIDE R10, R8, 0x4, R10 ;  /* 0x00000004080a7825 */ /* 0x001fcc00078e020a */
[----:B-1----:R0:W5:Y:S01]  /*00b0*/  LDG.E R10, desc[UR6][R10.64] ;  /* 0x000000060a0a7981 */ /* 0x002162000c1e1900 */
[----:B------:R-:W-:Y:S01]  /*00c0*/  ISETP.GE.AND P0, PT, R8, 0x1, PT ;  /* 0x000000010800780c */ /* 0x000fe20003f06270 */
[----:B------:R-:W-:Y:S01]  /*00d0*/  BSSY.RECONVERGENT B0, `(.L_x_0) ;  /* 0x000009f000007945 */ /* 0x000fe20003800200 */
[----:B------:R-:W-:-:S11]  /*00e0*/  HFMA2 R9, -RZ, RZ, 0, 0 ;  /* 0x00000000ff097431 */ /* 0x000fd600000001ff */
[----:B0-----:R-:W-:Y:S05]  /*00f0*/  @!P0 BRA `(.L_x_1) ;  /* 0x0000000800708947 */ /* 0x001fea0003800000 */
[----:B------:R-:W-:Y:S01]  /*0100*/  VIMNMX R0, PT, PT, R8, UR8, PT ;  /* 0x0000000808007c48 */ /* 0x000fe2000bfe0100 */
[----:B------:R-:W-:Y:S01]  /*0110*/  BSSY.RECONVERGENT B1, `(.L_x_2) ;  /* 0x000004a000017945 */ /* 0x000fe20003800200 */
[----:B------:R-:W-:Y:S02]  /*0120*/  MOV R13, RZ ;  /* 0x000000ff000d7202 */ /* 0x000fe40000000f00 */
[C---:B------:R-:W-:Y:S02]  /*0130*/  ISETP.GE.AND P1, PT, R0.reuse, 0x10, PT ;  /* 0x000000100000780c */ /* 0x040fe40003f26270 */
[----:B------:R-:W-:Y:S01]  /*0140*/  VIMNMX R9, PT, PT, R0, 0x1, !PT ;  /* 0x0000000100097848 */ /* 0x000fe20007fe0100 */
[----:B------:R-:W-:-:S03]  /*0150*/  IMAD R0, R8, UR8, RZ ;  /* 0x0000000808007c24 */ /* 0x000fc6000f8e02ff */
[----:B------:R-:W-:-:S04]  /*0160*/  LOP3.LUT R22, R9, 0xf, RZ, 0xc0, !PT ;  /* 0x0000000f09167812 */ /* 0x000fc800078ec0ff */
[----:B------:R-:W-:-:S03]  /*0170*/  ISETP.NE.AND P0, PT, R22, RZ, PT ;  /* 0x000000ff1600720c */ /* 0x000fc60003f05270 */
[----:B------:R-:W-:Y:S10]  /*0180*/  @!P1 BRA `(.L_x_3) ;  /* 0x0000000400089947 */ /* 0x000ff40003800000 */
[----:B------:R-:W0:Y:S01]  /*0190*/  LDC.64 R2, c[0x0][0x388] ;  /* 0x0000e200ff027b82 */ /* 0x000e220000000a00 */
[----:B------:R-:W1:Y:S01]  /*01a0*/  LDCU.64 UR4, c[0x0][0x398] ;  /* 0x00007300ff0477ac */ /* 0x000e620008000a00 */
[----:B------:R-:W-:Y:S02]  /*01b0*/  LOP3.LUT R13, R9, 0x7ffffff0, RZ, 0xc0, !PT ;  /* 0x7ffffff0090d7812 */ /* 0x000fe400078ec0ff */
[----:B------:R-:W-:Y:S02]  /*01c0*/  MOV R11, R0 ;  /* 0x00000000000b7202 */ /* 0x000fe40000000f00 */
[----:B------:R-:W-:Y:S01]  /*01d0*/  IADD3 R12, PT, PT, -R13, RZ, RZ ;  /* 0x000000ff0d0c7210 */ /* 0x000fe20007ffe1ff */
[----:B-1----:R-:W-:-:S04]  /*01e0*/  UIADD3 UR4, UP0, UPT, UR4, 0x20, URZ ;  /* 0x0000002004047890 */ /* 0x002fc8000ff1e0ff */
[----:B------:R-:W-:Y:S01]  /*01f0*/  UIADD3.X UR5, UPT, UPT, URZ, UR5, URZ, UP0, !UPT ;  /* 0x00000005ff057290 */ /* 0x000fe200087fe4ff */
[----:B0-----:R-:W-:Y:S01]  /*0200*/  IADD3 R2, P1, PT, R2, 0x20, RZ ;  /* 0x0000002002027810 */ /* 0x001fe20007f3e0ff */
[----:B------:R-:W-:-:S03]  /*0210*/  IMAD.U32 R4, RZ, RZ, UR4 ;  /* 0x00000004ff047e24 */ /* 0x000fc6000f8e00ff */
[----:B------:R-:W-:Y:S02]  /*0220*/  IADD3.X R3, PT, PT, RZ, R3, RZ, P1, !PT ;  /* 0x00000003ff037210 */ /* 0x000fe40000ffe4ff */
[----:B------:R-:W-:-:S07]  /*0230*/  MOV R5, UR5 ;  /* 0x0000000500057c02 */ /* 0x000fce0008000f00 */
.L_x_4:
[----:B------:R-:W-:Y:S01]  /*0240*/  IMAD.WIDE R6, R11, 0x4, R2 ;  /* 0x000000040b067825 */ /* 0x000fe200078e0202 */
[----:B------:R-:W2:Y:S04]  /*0250*/  LDG.E R16, desc[UR6][R4.64+-0x20] ;  /* 0xffffe00604107981 */ /* 0x000ea8000c1e1900 */
[----:B------:R-:W2:Y:S04]  /*0260*/  LDG.E R17, desc[UR6][R6.64+-0x20] ;  /* 0xffffe00606117981 */ /* 0x000ea8000c1e1900 */
[----:B------:R-:W3:Y:S04]  /*0270*/  LDG.E R26, desc[UR6][R4.64+-0x1c] ;  /* 0xffffe406041a7981 */ /* 0x000ee8000c1e1900 */
[----:B------:R-:W3:Y:S04]  /*0280*/  LDG.E R19, desc[UR6][R6.64+-0x1c] ;  /* 0xffffe40606137981 */ /* 0x000ee8000c1e1900 */
[----:B------:R-:W4:Y:S04]  /*0290*/  LDG.E R14, desc[UR6][R4.64+-0x18] ;  /* 0xffffe806040e7981 */ /* 0x000f28000c1e1900 */
[----:B------:R-:W4:Y:S04]  /*02a0*/  LDG.E R15, desc[UR6][R6.64+-0x18] ;  /* 0xffffe806060f7981 */ /* 0x000f28000c1e1900 */
[----:B------:R-:W4:Y:S04]  /*02b0*/  LDG.E R18, desc[UR6][R4.64+-0x14] ;  /* 0xffffec0604127981 */ /* 0x000f28000c1e1900 */
[----:B------:R-:W4:Y:S04]  /*02c0*/  LDG.E R21, desc[UR6][R6.64+-0x14] ;  /* 0xffffec0606157981 */ /* 0x000f28000c1e1900 */
[----:B------:R-:W4:Y:S04]  /*02d0*/  LDG.E R20, desc[UR6][R4.64+-0x10] ;  /* 0xfffff00604147981 */ /* 0x000f28000c1e1900 */
[----:B------:R-:W4:Y:S04]  /*02e0*/  LDG.E R23, desc[UR6][R6.64+-0x10] ;  /* 0xfffff00606177981 */ /* 0x000f28000c1e1900 */
[----:B------:R-:W4:Y:S04]  /*02f0*/  LDG.E R24, desc[UR6][R4.64+-0xc] ;  /* 0xfffff40604187981 */ /* 0x000f28000c1e1900 */
[----:B------:R-:W4:Y:S04]  /*0300*/  LDG.E R25, desc[UR6][R6.64+-0xc] ;  /* 0xfffff40606197981 */ /* 0x000f28000c1e1900 */
[----:B------:R-:W4:Y:S01]  /*0310*/  LDG.E R27, desc[UR6][R4.64+0x1c] ;  /* 0x00001c06041b7981 */ /* 0x000f22000c1e1900 */
[----:B--2--5:R-:W-:-:S03]  /*0320*/  FFMA R16, -R17, R16, R10 ;  /* 0x0000001011107223 */ /* 0x024fc6000000010a */
[----:B------:R-:W2:Y:S04]  /*0330*/  LDG.E R10, desc[UR6][R4.64+-0x4] ;  /* 0xfffffc06040a7981 */ /* 0x000ea8000c1e1900 */
[----:B------:R-:W2:Y:S01]  /*0340*/  LDG.E R17, desc[UR6][R6.64] ;  /* 0x0000000606117981 */ /* 0x000ea2000c1e1900 */
[----:B---3--:R-:W-:-:S03]  /*0350*/  FFMA R26, -R19, R26, R16 ;  /* 0x0000001a131a7223 */ /* 0x008fc60000000110 */
[----:B------:R-:W3:Y:S04]  /*0360*/  LDG.E R16, desc[UR6][R4.64+-0x8] ;  /* 0xfffff80604107981 */ /* 0x000ee8000c1e1900 */
[----:B------:R-:W3:Y:S01]  /*0370*/  LDG.E R19, desc[UR6][R6.64+-0x8] ;  /* 0xfffff80606137981 */ /* 0x000ee2000c1e1900 */
[----:B----4-:R-:W-:-:S03]  /*0380*/  FFMA R26, -R15, R14, R26 ;  /* 0x0000000e0f1a7223 */ /* 0x010fc6000000011a */
[----:B------:R-:W2:Y:S04]  /*0390*/  LDG.E R15, desc[UR6][R6.64+-0x4] ;  /* 0xfffffc06060f7981 */ /* 0x000ea8000c1e1900 */
[----:B------:R-:W4:Y:S01]  /*03a0*/  LDG.E R14, desc[UR6][R4.64] ;  /* 0x00000006040e7981 */ /* 0x000f22000c1e1900 */
[----:B------:R-:W-:-:S03]  /*03b0*/  FFMA R18, -R21, R18, R26 ;  /* 0x0000001215127223 */ /* 0x000fc6000000011a */
[----:B------:R-:W4:Y:S04]  /*03c0*/  LDG.E R21, desc[UR6][R6.64+0x4] ;  /* 0x0000040606157981 */ /* 0x000f28000c1e1900 */
[----:B------:R-:W4:Y:S01]  /*03d0*/  LDG.E R26, desc[UR6][R6.64+0x1c] ;  /* 0x00001c06061a7981 */ /* 0x000f22000c1e1900 */
[----:B------:R-:W-:-:S03]  /*03e0*/  FFMA R20, -R23, R20, R18 ;  /* 0x0000001417147223 */ /* 0x000fc60000000112 */
[----:B------:R-:W4:Y:S04]  /*03f0*/  LDG.E R18, desc[UR6][R4.64+0x4] ;  /* 0x0000040604127981 */ /* 0x000f28000c1e1900 */
[----:B------:R-:W4:Y:S01]  /*0400*/  LDG.E R23, desc[UR6][R4.64+0x8] ;  /* 0x0000080604177981 */ /* 0x000f22000c1e1900 */
[----:B------:R-:W-:-:S03]  /*0410*/  FFMA R24, -R25, R24, R20 ;  /* 0x0000001819187223 */ /* 0x000fc60000000114 */
[----:B------:R-:W4:Y:S04]  /*0420*/  LDG.E R20, desc[UR6][R6.64+0x8] ;  /* 0x0000080606147981 */ /* 0x000f28000c1e1900 */
[----:B------:R-:W4:Y:S01]  /*0430*/  LDG.E R25, desc[UR6][R4.64+0x14] ;  /* 0x0000140604197981 */ /* 0x000f22000c1e1900 */
[----:B---3--:R-:W-:-:S03]  /*0440*/  FFMA R24, -R19, R16, R24 ;  /* 0x0000001013187223 */ /* 0x008fc60000000118 */
[----:B------:R-:W3:Y:S01]  /*0450*/  LDG.E R19, desc[UR6][R4.64+0xc] ;  /* 0x00000c0604137981 */ /* 0x000ee2000c1e1900 */
[----:B--2---:R-:W-:-:S03]  /*0460*/  FFMA R24, -R15, R10, R24 ;  /* 0x0000000a0f187223 */ /* 0x004fc60000000118 */
[----:B------:R-:W3:Y:S04]  /*0470*/  LDG.E R16, desc[UR6][R6.64+0xc] ;  /* 0x00000c0606107981 */ /* 0x000ee8000c1e1900 */
[----:B------:R-:W2:Y:S01]  /*0480*/  LDG.E R10, desc[UR6][R4.64+0x10] ;  /* 0x00001006040a7981 */ /* 0x000ea2000c1e1900 */
[----:B----4-:R-:W-:-:S03]  /*0490*/  FFMA R28, -R17, R14, R24 ;  /* 0x0000000e111c7223 */ /* 0x010fc60000000118 */
[----:B------:R-:W2:Y:S04]  /*04a0*/  LDG.E R15, desc[UR6][R6.64+0x10] ;  /* 0x00001006060f7981 */ /* 0x000ea8000c1e1900 */
[----:B------:R-:W4:Y:S04]  /*04b0*/  LDG.E R24, desc[UR6][R6.64+0x14] ;  /* 0x0000140606187981 */ /* 0x000f28000c1e1900 */
[----:B------:R0:W4:Y:S04]  /*04c0*/  LDG.E R14, desc[UR6][R4.64+0x18] ;  /* 0x00001806040e7981 */ /* 0x000128000c1e1900 */
[----:B------:R-:W4:Y:S01]  /*04d0*/  LDG.E R17, desc[UR6][R6.64+0x18] ;  /* 0x0000180606117981 */ /* 0x000f22000c1e1900 */
[----:B------:R-:W-:Y:S01]  /*04e0*/  FFMA R21, -R21, R18, R28 ;  /* 0x0000001215157223 */ /* 0x000fe2000000011c */
[----:B------:R-:W-:-:S03]  /*04f0*/  IADD3 R12, PT, PT, R12, 0x10, RZ ;  /* 0x000000100c0c7810 */ /* 0x000fc60007ffe0ff */
[----:B------:R-:W-:Y:S01]  /*0500*/  FFMA R21, -R20, R23, R21 ;  /* 0x0000001714157223 */ /* 0x000fe20000000115 */
[----:B------:R-:W-:Y:S02]  /*0510*/  ISETP.NE.AND P1, PT, R12, RZ, PT ;  /* 0x000000ff0c00720c */ /* 0x000fe40003f25270 */
[----:B0-----:R-:W-:Y:S02]  /*0520*/  IADD3 R4, P2, PT, R4, 0x40, RZ ;  /* 0x0000004004047810 */ /* 0x001fe40007f5e0ff */
[----:B------:R-:W-:Y:S02]  /*0530*/  IADD3 R11, PT, PT, R11, 0x10, RZ ;  /* 0x000000100b0b7810 */ /* 0x000fe40007ffe0ff */
[----:B------:R-:W-:Y:S01]  /*0540*/  IADD3.X R5, PT, PT, RZ, R5, RZ, P2, !PT ;  /* 0x00000005ff057210 */ /* 0x000fe200017fe4ff */
[----:B---3--:R-:W-:-:S04]  /*0550*/  FFMA R16, -R16, R19, R21 ;  /* 0x0000001310107223 */ /* 0x008fc80000000115 */
[----:B--2---:R-:W-:-:S04]  /*0560*/  FFMA R15, -R15, R10, R16 ;  /* 0x0000000a0f0f7223 */ /* 0x004fc80000000110 */
[----:B----4-:R-:W-:-:S04]  /*0570*/  FFMA R24, -R24, R25, R15 ;  /* 0x0000001918187223 */ /* 0x010fc8000000010f */
[----:B------:R-:W-:-:S04]  /*0580*/  FFMA R17, -R17, R14, R24 ;  /* 0x0000000e11117223 */ /* 0x000fc80000000118 */
[----:B------:R-:W-:Y:S01]  /*0590*/  FFMA R10, -R26, R27, R17 ;  /* 0x0000001b1a0a7223 */ /* 0x000fe20000000111 */
[----:B------:R-:W-:Y:S06]  /*05a0*/  @P1 BRA `(.L_x_4) ;  /* 0xfffffffc00241947 */ /* 0x000fec000383ffff */
.L_x_3:
[----:B------:R-:W-:Y:S05]  /*05b0*/  BSYNC.RECONVERGENT B1 ;  /* 0x0000000000017941 */ /* 0x000fea0003800200 */
.L_x_2:
[----:B------:R-:W-:Y:S05]  /*05c0*/  @!P0 BRA `(.L_x_1) ;  /* 0x00000004003c8947 */ /* 0x000fea0003800000 */
[----:B------:R-:W-:Y:S01]  /*05d0*/  ISETP.GE.U32.AND P0, PT, R22, 0x8, PT ;  /* 0x000000081600780c */ /* 0x000fe20003f06070 */
[----:B------:R-:W-:Y:S01]  /*05e0*/  BSSY.RECONVERGENT B1, `(.L_x_5) ;  /* 0x0000022000017945 */ /* 0x000fe20003800200 */
[----:B------:R-:W-:-:S04]  /*05f0*/  LOP3.LUT R21, R9, 0x7, RZ, 0xc0, !PT ;  /* 0x0000000709157812 */ /* 0x000fc800078ec0ff */
[----:B------:R-:W-:-:S07]  /*0600*/  ISETP.NE.AND P1, PT, R21, RZ, PT ;  /* 0x000000ff1500720c */ /* 0x000fce0003f25270 */
[----:B------:R-:W-:Y:S06]  /*0610*/  @!P0 BRA `(.L_x_6) ;  /* 0x0000000000788947 */ /* 0x000fec0003800000 */
[----:B------:R-:W0:Y:S01]  /*0620*/  LDC.64 R4, c[0x0][0x388] ;  /* 0x0000e200ff047b82 */ /* 0x000e220000000a00 */
[----:B------:R-:W-:-:S07]  /*0630*/  IMAD.IADD R7, R0, 0x1, R13 ;  /* 0x0000000100077824 */ /* 0x000fce00078e020d */
[----:B------:R-:W1:Y:S01]  /*0640*/  LDC.64 R2, c[0x0][0x398] ;  /* 0x0000e600ff027b82 */ /* 0x000e620000000a00 */
[----:B0-----:R-:W-:-:S05]  /*0650*/  IMAD.WIDE R4, R7, 0x4, R4 ;  /* 0x0000000407047825 */ /* 0x001fca00078e0204 */
[----:B------:R-:W2:Y:S01]  /*0660*/  LDG.E R17, desc[UR6][R4.64] ;  /* 0x0000000604117981 */ /* 0x000ea2000c1e1900 */
[----:B-1----:R-:W-:-:S03]  /*0670*/  IMAD.WIDE.U32 R2, R13, 0x4, R2 ;  /* 0x000000040d027825 */ /* 0x002fc600078e0002 */
[----:B------:R-:W3:Y:S04]  /*0680*/  LDG.E R20, desc[UR6][R4.64+0x4] ;  /* 0x0000040604147981 */ /* 0x000ee8000c1e1900 */
[----:B------:R-:W2:Y:S04]  /*0690*/  LDG.E R18, desc[UR6][R2.64] ;  /* 0x0000000602127981 */ /* 0x000ea8000c1e1900 */
        /* <DEDUP_REMOVED lines=13> */
[----:B------:R-:W-:Y:S01]  /*0770*/  IADD3 R13, PT, PT, R13, 0x8, RZ ;  /* 0x000000080d0d7810 */ /* 0x000fe20007ffe0ff */
[----:B--2--5:R-:W-:-:S04]  /*0780*/  FFMA R17, -R17, R18, R10 ;  /* 0x0000001211117223 */ /* 0x024fc8000000010a */
[----:B---3--:R-:W-:-:S04]  /*0790*/  FFMA R17, -R20, R19, R17 ;  /* 0x0000001314117223 */ /* 0x008fc80000000111 */
[----:B----4-:R-:W-:-:S04]  /*07a0*/  FFMA R17, -R22, R23, R17 ;  /* 0x0000001716117223 */ /* 0x010fc80000000111 */
[----:B------:R-:W-:-:S04]  /*07b0*/  FFMA R24, -R24, R25, R17 ;  /* 0x0000001918187223 */ /* 0x000fc80000000111 */
[----:B------:R-:W-:-:S04]  /*07c0*/  FFMA R16, -R15, R16, R24 ;  /* 0x000000100f107223 */ /* 0x000fc80000000118 */
[----:B------:R-:W-:-:S04]  /*07d0*/  FFMA R11, -R11, R12, R16 ;  /* 0x0000000c0b0b7223 */ /* 0x000fc80000000110 */
[----:B------:R-:W-:-:S04]  /*07e0*/  FFMA R7, -R6, R7, R11 ;  /* 0x0000000706077223 */ /* 0x000fc8000000010b */
[----:B------:R-:W-:-:S07]  /*07f0*/  FFMA R10, -R14, R26, R7 ;  /* 0x0000001a0e0a7223 */ /* 0x000fce0000000107 */
.L_x_6:
[----:B------:R-:W-:Y:S05]  /*0800*/  BSYNC.RECONVERGENT B1 ;  /* 0x0000000000017941 */ /* 0x000fea0003800200 */
.L_x_5:
[----:B------:R-:W-:Y:S05]  /*0810*/  @!P1 BRA `(.L_x_1) ;  /* 0x0000000000a89947 */ /* 0x000fea0003800000 */
[----:B------:R-:W-:Y:S01]  /*0820*/  ISETP.GE.U32.AND P0, PT, R21, 0x4, PT ;  /* 0x000000041500780c */ /* 0x000fe20003f06070 */
[----:B------:R-:W-:Y:S01]  /*0830*/  BSSY.RECONVERGENT B1, `(.L_x_7) ;  /* 0x0000016000017945 */ /* 0x000fe20003800200 */
[----:B------:R-:W-:-:S04]  /*0840*/  LOP3.LUT R4, R9, 0x3, RZ, 0xc0, !PT ;  /* 0x0000000309047812 */ /* 0x000fc800078ec0ff */
[----:B------:R-:W-:-:S07]  /*0850*/  ISETP.NE.AND P1, PT, R4, RZ, PT ;  /* 0x000000ff0400720c */ /* 0x000fce0003f25270 */
[----:B------:R-:W-:Y:S06]  /*0860*/  @!P0 BRA `(.L_x_8) ;  /* 0x0000000000488947 */ /* 0x000fec0003800000 */
[----:B------:R-:W0:Y:S01]  /*0870*/  LDC.64 R2, c[0x0][0x388] ;  /* 0x0000e200ff027b82 */ /* 0x000e220000000a00 */
[----:B------:R-:W-:-:S07]  /*0880*/  IADD3 R5, PT, PT, R0, R13, RZ ;  /* 0x0000000d00057210 */ /* 0x000fce0007ffe0ff */
        /* <DEDUP_REMOVED lines=15> */
[----:B------:R-:W-:-:S07]  /*0980*/  FFMA R10, -R18, R17, R5 ;  /* 0x00000011120a7223 */ /* 0x000fce0000000105 */
.L_x_8:
[----:B------:R-:W-:Y:S05]  /*0990*/  BSYNC.RECONVERGENT B1 ;  /* 0x0000000000017941 */ /* 0x000fea0003800200 */
.L_x_7:
[----:B------:R-:W-:Y:S05]  /*09a0*/  @!P1 BRA `(.L_x_1) ;  /* 0x0000000000449947 */ /* 0x000fea0003800000 */
[----:B------:R-:W0:Y:S08]  /*09b0*/  LDC.64 R6, c[0x0][0x398] ;  /* 0x0000e600ff067b82 */ /* 0x000e300000000a00 */
[----:B------:R-:W1:Y:S01]  /*09c0*/  LDC.64 R2, c[0x0][0x388] ;  /* 0x0000e200ff027b82 */ /* 0x000e620000000a00 */
[----:B0-----:R-:W-:Y:S01]  /*09d0*/  IMAD.WIDE.U32 R6, R13, 0x4, R6 ;  /* 0x000000040d067825 */ /* 0x001fe200078e0006 */
[----:B------:R-:W-:-:S03]  /*09e0*/  IADD3 R13, PT, PT, R0, R13, RZ ;  /* 0x0000000d000d7210 */ /* 0x000fc60007ffe0ff */
[----:B------:R-:W-:Y:S01]  /*09f0*/  IMAD.MOV R0, RZ, RZ, -R4 ;  /* 0x000000ffff007224 */ /* 0x000fe200078e0a04 */
[----:B------:R-:W-:-:S07]  /*0a00*/  MOV R11, R6 ;  /* 0x00000006000b7202 */ /* 0x000fce0000000f00 */
.L_x_9:
[----:B-1----:R-:W-:Y:S01]  /*0a10*/  IMAD.WIDE R4, R13, 0x4, R2 ;  /* 0x000000040d047825 */ /* 0x002fe200078e0202 */
[----:B------:R-:W-:-:S05]  /*0a20*/  MOV R6, R11 ;  /* 0x0000000b00067202 */ /* 0x000fca0000000f00 */
[----:B------:R-:W2:Y:S04]  /*0a30*/  LDG.E R5, desc[UR6][R4.64] ;  /* 0x0000000604057981 */ /* 0x000ea8000c1e1900 */
[----:B------:R0:W2:Y:S01]  /*0a40*/  LDG.E R6, desc[UR6][R6.64] ;  /* 0x0000000606067981 */ /* 0x0000a2000c1e1900 */
[----:B------:R-:W-:Y:S02]  /*0a50*/  IADD3 R0, PT, PT, R0, 0x1, RZ ;  /* 0x0000000100007810 */ /* 0x000fe40007ffe0ff */
[----:B------:R-:W-:Y:S02]  /*0a60*/  IADD3 R11, P1, PT, R11, 0x4, RZ ;  /* 0x000000040b0b7810 */ /* 0x000fe40007f3e0ff */
[----:B------:R-:W-:Y:S02]  /*0a70*/  ISETP.NE.AND P0, PT, R0, RZ, PT ;  /* 0x000000ff0000720c */ /* 0x000fe40003f05270 */
[----:B------:R-:W-:-:S02]  /*0a80*/  IADD3 R13, PT, PT, R13, 0x1, RZ ;  /* 0x000000010d0d7810 */ /* 0x000fc40007ffe0ff */
[----:B0-----:R-:W-:Y:S01]  /*0a90*/  IADD3.X R7, PT, PT, RZ, R7, RZ, P1, !PT ;  /* 0x00000007ff077210 */ /* 0x001fe20000ffe4ff */
[----:B--2--5:R-:W-:-:S08]  /*0aa0*/  FFMA R10, -R5, R6, R10 ;  /* 0x00000006050a7223 */ /* 0x024fd0000000010a */
[----:B------:R-:W-:Y:S05]  /*0ab0*/  @P0 BRA `(.L_x_9) ;  /* 0xfffffffc00d40947 */ /* 0x000fea000383ffff */
.L_x_1:
[----:B------:R-:W-:Y:S05]  /*0ac0*/  BSYNC.RECONVERGENT B0 ;  /* 0x0000000000007941 */ /* 0x000fea0003800200 */
.L_x_0:
[----:B------:R-:W-:Y:S01]  /*0ad0*/  ISETP.GE.AND P0, PT, R9, UR8, PT ;  /* 0x0000000809007c0c */ /* 0x000fe2000bf06270 */
[----:B------:R-:W-:-:S12]  /*0ae0*/  BSSY.RECONVERGENT B0, `(.L_x_10) ;  /* 0x00000ad000007945 */ /* 0x000fd80003800200 */
[----:B------:R-:W-:Y:S05]  /*0af0*/  @P0 BRA `(.L_x_11) ;  /* 0x0000000800ac0947 */ /* 0x000fea0003800000 */
[----:B------:R-:W-:Y:S01]  /*0b00*/  ISETP.NE.AND P0, PT, R8, R9, PT ;  /* 0x000000090800720c */ /* 0x000fe20003f05270 */
[----:B------:R-:W-:-:S12]  /*0b10*/  BSSY.RECONVERGENT B1, `(.L_x_12) ;  /* 0x000000a000017945 */ /* 0x000fd80003800200 */
[----:B------:R-:W-:Y:S05]  /*0b20*/  @!P0 BRA `(.L_x_13) ;  /* 0x0000000000208947 */ /* 0x000fea0003800000 */
[----:B------:R-:W0:Y:S01]  /*0b30*/  LDC.64 R2, c[0x0][0x388] ;  /* 0x0000e200ff027b82 */ /* 0x000e220000000a00 */
[----:B------:R-:W-:-:S07]  /*0b40*/  IMAD R7, R8, UR8, R9 ;  /* 0x0000000808077c24 */ /* 0x000fce000f8e0209 */
[----:B------:R-:W1:Y:S01]  /*0b50*/  LDC.64 R4, c[0x0][0x398] ;  /* 0x0000e600ff047b82 */ /* 0x000e620000000a00 */
[----:B0-----:R-:W-:-:S06]  /*0b60*/  IMAD.WIDE R2, R7, 0x4, R2 ;  /* 0x0000000407027825 */ /* 0x001fcc00078e0202 */
[----:B------:R-:W2:Y:S01]  /*0b70*/  LDG.E R3, desc[UR6][R2.64] ;  /* 0x0000000602037981 */ /* 0x000ea2000c1e1900 */
[----:B-1----:R-:W-:-:S06]  /*0b80*/  IMAD.WIDE.U32 R4, R9, 0x4, R4 ;  /* 0x0000000409047825 */ /* 0x002fcc00078e0004 */
[----:B------:R-:W2:Y:S02]  /*0b90*/  LDG.E R4, desc[UR6][R4.64] ;  /* 0x0000000604047981 */ /* 0x000ea4000c1e1900 */
[----:B--2--5:R-:W-:-:S07]  /*0ba0*/  FFMA R10, -R3, R4, R10 ;  /* 0x00000004030a7223 */ /* 0x024fce000000010a */
.L_x_13:
[----:B------:R-:W-:Y:S05]  /*0bb0*/  BSYNC.RECONVERGENT B1 ;  /* 0x0000000000017941 */ /* 0x000fea0003800200 */
.L_x_12:
[----:B------:R-:W-:-:S04]  /*0bc0*/  IADD3 R9, PT, PT, R9, 0x1, RZ ;  /* 0x0000000109097810 */ /* 0x000fc80007ffe0ff */
[----:B------:R-:W-:-:S13]  /*0bd0*/  ISETP.GE.AND P0, PT, R9, UR8, PT ;  /* 0x0000000809007c0c */ /* 0x000fda000bf06270 */
[----:B------:R-:W-:Y:S05]  /*0be0*/  @P0 BRA `(.L_x_11) ;  /* 0x0000000800700947 */ /* 0x000fea0003800000 */
[C---:B------:R-:W-:Y:S01]  /*0bf0*/  VIADD R2, R9.reuse, -UR8 ;  /* 0x8000000809027c36 */ /* 0x040fe20008000000 */
[----:B------:R-:W-:Y:S01]  /*0c00*/  IADD3 R0, PT, PT, -R9, UR8, RZ ;  /* 0x0000000809007c10 */ /* 0x000fe2000fffe1ff */
[----:B------:R-:W-:Y:S03]  /*0c10*/  BSSY.RECONVERGENT B1, `(.L_x_14) ;  /* 0x0000047000017945 */ /* 0x000fe60003800200 */
[----:B------:R-:W-:Y:S02]  /*0c20*/  ISETP.GT.U32.AND P1, PT, R2, -0x10, PT ;  /* 0xfffffff00200780c */ /* 0x000fe40003f24070 */
[----:B------:R-:W-:-:S04]  /*0c30*/  LOP3.LUT R24, R0, 0xf, RZ, 0xc0, !PT ;  /* 0x0000000f00187812 */ /* 0x000fc800078ec0ff */
[----:B------:R-:W-:-:S07]  /*0c40*/  ISETP.NE.AND P0, PT, R24, RZ, PT ;  /* 0x000000ff1800720c */ /* 0x000fce0003f05270 */
[----:B------:R-:W-:Y:S06]  /*0c50*/  @P1 BRA `(.L_x_15) ;  /* 0x0000000400081947 */ /* 0x000fec0003800000 */
[----:B------:R-:W0:Y:S01]  /*0c60*/  LDC.64 R2, c[0x0][0x398] ;  /* 0x0000e600ff027b82 */ /* 0x000e220000000a00 */
[----:B------:R-:W-:Y:S01]  /*0c70*/  LOP3.LUT R12, R0, 0xfffffff0, RZ, 0xc0, !PT ;  /* 0xfffffff0000c7812 */ /* 0x000fe200078ec0ff */
[----:B------:R-:W-:-:S03]  /*0c80*/  IMAD R11, R8, UR8, R9 ;  /* 0x00000008080b7c24 */ /* 0x000fc6000f8e0209 */
[----:B------:R-:W-:-:S03]  /*0c90*/  IADD3 R12, PT, PT, -R12, RZ, RZ ;  /* 0x000000ff0c0c7210 */ /* 0x000fc60007ffe1ff */
[----:B------:R-:W1:Y:S01]  /*0ca0*/  LDC.64 R6, c[0x0][0x388] ;  /* 0x0000e200ff067b82 */ /* 0x000e620000000a00 */
[----:B0-----:R-:W-:-:S03]  /*0cb0*/  IMAD.WIDE.U32 R4, R9, 0x4, R2 ;  /* 0x0000000409047825 */ /* 0x001fc600078e0002 */
[----:B------:R-:W-:Y:S02]  /*0cc0*/  IADD3 R4, P1, PT, R4, 0x20, RZ ;  /* 0x0000002004047810 */ /* 0x000fe40007f3e0ff */
[----:B-1----:R-:W-:Y:S02]  /*0cd0*/  IADD3 R2, P2, PT, R6, 0x20, RZ ;  /* 0x0000002006027810 */ /* 0x002fe40007f5e0ff */
[----:B------:R-:W-:Y:S02]  /*0ce0*/  IADD3.X R5, PT, PT, RZ, R5, RZ, P1, !PT ;  /* 0x00000005ff057210 */ /* 0x000fe40000ffe4ff */
[----:B------:R-:W-:-:S09]  /*0cf0*/  IADD3.X R3, PT, PT, RZ, R7, RZ, P2, !PT ;  /* 0x00000007ff037210 */ /* 0x000fd200017fe4ff */
.L_x_16:
        /* <DEDUP_REMOVED lines=18> */
[----:B------:R-:W3:Y:S01]  /*0e20*/  LDG.E R13, desc[UR6][R6.64+-0x4] ;  /* 0xfffffc06060d7981 */ /* 0x000ee2000c1e1900 */
[----:B----4-:R-:W-:-:S03]  /*0e30*/  FFMA R25, -R15, R14, R26 ;  /* 0x0000000e0f197223 */ /* 0x010fc6000000011a */
        /* <DEDUP_REMOVED lines=10> */
[----:B------:R-:W4:Y:S04]  /*0ee0*/  LDG.E R20, desc[UR6][R6.64+0xc] ;  /* 0x00000c0606147981 */ /* 0x000f28000c1e1900 */
[----:B------:R-:W4:Y:S01]  /*0ef0*/  LDG.E R25, desc[UR6][R4.64+0x1c] ;  /* 0x00001c0604197981 */ /* 0x000f22000c1e1900 */
[----:B--2---:R-:W-:-:S03]  /*0f00*/  FFMA R26, -R19, R18, R26 ;  /* 0x00000012131a7223 */ /* 0x004fc6000000011a */
[----:B------:R-:W2:Y:S04]  /*0f10*/  LDG.E R19, desc[UR6][R4.64+0x10] ;  /* 0x0000100604137981 */ /* 0x000ea8000c1e1900 */
[----:B------:R-:W2:Y:S01]  /*0f20*/  LDG.E R18, desc[UR6][R6.64+0x10] ;  /* 0x0000100606127981 */ /* 0x000ea2000c1e1900 */
[----:B---3--:R-:W-:-:S03]  /*0f30*/  FFMA R26, -R13, R10, R26 ;  /* 0x0000000a0d1a7223 */ /* 0x008fc6000000011a */
[----:B------:R-:W3:Y:S04]  /*0f40*/  LDG.E R13, desc[UR6][R4.64+0x14] ;  /* 0x00001406040d7981 */ /* 0x000ee8000c1e1900 */
[----:B------:R-:W3:Y:S01]  /*0f50*/  LDG.E R10, desc[UR6][R6.64+0x14] ;  /* 0x00001406060a7981 */ /* 0x000ee2000c1e1900 */
[----:B----4-:R-:W-:-:S03]  /*0f60*/  FFMA R28, -R15, R14, R26 ;  /* 0x0000000e0f1c7223 */ /* 0x010fc6000000011a */
[----:B------:R0:W4:Y:S04]  /*0f70*/  LDG.E R15, desc[UR6][R4.64+0x18] ;  /* 0x00001806040f7981 */ /* 0x000128000c1e1900 */
[----:B------:R-:W4:Y:S04]  /*0f80*/  LDG.E R14, desc[UR6][R6.64+0x18] ;  /* 0x00001806060e7981 */ /* 0x000f28000c1e1900 */
[----:B------:R-:W4:Y:S01]  /*0f90*/  LDG.E R26, desc[UR6][R6.64+0x1c] ;  /* 0x00001c06061a7981 */ /* 0x000f22000c1e1900 */
[----:B------:R-:W-:Y:S01]  /*0fa0*/  FFMA R16, -R17, R16, R28 ;  /* 0x0000001011107223 */ /* 0x000fe2000000011c */
[----:B------:R-:W-:-:S03]  /*0fb0*/  IADD3 R12, PT, PT, R12, 0x10, RZ ;  /* 0x000000100c0c7810 */ /* 0x000fc60007ffe0ff */
[----:B------:R-:W-:Y:S01]  /*0fc0*/  FFMA R23, -R23, R22, R16 ;  /* 0x0000001617177223 */ /* 0x000fe20000000110 */
[----:B------:R-:W-:-:S03]  /*0fd0*/  ISETP.NE.AND P1, PT, R12, RZ, PT ;  /* 0x000000ff0c00720c */ /* 0x000fc60003f25270 */
[----:B------:R-:W-:Y:S01]  /*0fe0*/  FFMA R21, -R20, R21, R23 ;  /* 0x0000001514157223 */ /* 0x000fe20000000117 */
[----:B0-----:R-:W-:Y:S01]  /*0ff0*/  IADD3 R4, P2, PT, R4, 0x40, RZ ;  /* 0x0000004004047810 */ /* 0x001fe20007f5e0ff */
[----:B------:R-:W-:Y:S01]  /*1000*/  VIADD R9, R9, 0x10 ;  /* 0x0000001009097836 */ /* 0x000fe20000000000 */
[----:B------:R-:W-:Y:S02]  /*1010*/  IADD3 R11, PT, PT, R11, 0x10, RZ ;  /* 0x000000100b0b7810 */ /* 0x000fe40007ffe0ff */
[----:B------:R-:W-:Y:S01]  /*1020*/  IADD3.X R5, PT, PT, RZ, R5, RZ, P2, !PT ;  /* 0x00000005ff057210 */ /* 0x000fe200017fe4ff */
[----:B--2---:R-:W-:-:S04]  /*1030*/  FFMA R19, -R18, R19, R21 ;  /* 0x0000001312137223 */ /* 0x004fc80000000115 */
[----:B---3--:R-:W-:-:S04]  /*1040*/  FFMA R13, -R10, R13, R19 ;  /* 0x0000000d0a0d7223 */ /* 0x008fc80000000113 */
[----:B----4-:R-:W-:-:S04]  /*1050*/  FFMA R13, -R14, R15, R13 ;  /* 0x0000000f0e0d7223 */ /* 0x010fc8000000010d */
[----:B------:R-:W-:Y:S01]  /*1060*/  FFMA R10, -R26, R25, R13 ;  /* 0x000000191a0a7223 */ /* 0x000fe2000000010d */
[----:B------:R-:W-:Y:S06]  /*1070*/  @P1 BRA `(.L_x_16) ;  /* 0xfffffffc00201947 */ /* 0x000fec000383ffff */
.L_x_15:
[----:B------:R-:W-:Y:S05]  /*1080*/  BSYNC.RECONVERGENT B1 ;  /* 0x0000000000017941 */ /* 0x000fea0003800200 */
.L_x_14:
[----:B------:R-:W-:Y:S05]  /*1090*/  @!P0 BRA `(.L_x_11) ;  /* 0x0000000400448947 */ /* 0x000fea0003800000 */
[----:B------:R-:W-:Y:S01]  /*10a0*/  ISETP.GE.U32.AND P0, PT, R24, 0x8, PT ;  /* 0x000000081800780c */ /* 0x000fe20003f06070 */
[----:B------:R-:W-:Y:S01]  /*10b0*/  BSSY.RECONVERGENT B1, `(.L_x_17) ;  /* 0x0000022000017945 */ /* 0x000fe20003800200 */
[----:B------:R-:W-:-:S04]  /*10c0*/  LOP3.LUT R20, R0, 0x7, RZ, 0xc0, !PT ;  /* 0x0000000700147812 */ /* 0x000fc800078ec0ff */
[----:B------:R-:W-:-:S07]  /*10d0*/  ISETP.NE.AND P1, PT, R20, RZ, PT ;  /* 0x000000ff1400720c */ /* 0x000fce0003f25270 */
[----:B------:R-:W-:Y:S06]  /*10e0*/  @!P0 BRA `(.L_x_18) ;  /* 0x0000000000788947 */ /* 0x000fec0003800000 */
[----:B------:R-:W0:Y:S01]  /*10f0*/  LDC.64 R4, c[0x0][0x388] ;  /* 0x0000e200ff047b82 */ /* 0x000e220000000a00 */
[----:B------:R-:W-:-:S07]  /*1100*/  IMAD R7, R8, UR8, R9 ;  /* 0x0000000808077c24 */ /* 0x000fce000f8e0209 */
        /* <DEDUP_REMOVED lines=28> */
.L_x_18:
[----:B------:R-:W-:Y:S05]  /*12d0*/  BSYNC.RECONVERGENT B1 ;  /* 0x0000000000017941 */ /* 0x000fea0003800200 */
.L_x_17:
        /* <DEDUP_REMOVED lines=24> */
.L_x_20:
[----:B------:R-:W-:Y:S05]  /*1460*/  BSYNC.RECONVERGENT B1 ;  /* 0x0000000000017941 */ /* 0x000fea0003800200 */
.L_x_19:
[----:B------:R-:W-:Y:S05]  /*1470*/  @!P1 BRA `(.L_x_11) ;  /* 0x00000000004c9947 */ /* 0x000fea0003800000 */
[----:B------:R-:W0:Y:S01]  /*1480*/  LDC.64 R4, c[0x0][0x398] ;  /* 0x0000e600ff047b82 */ /* 0x000e220000000a00 */
[----:B------:R-:W-:-:S07]  /*1490*/  IMAD.MOV R0, RZ, RZ, -R0 ;  /* 0x000000ffff007224 */ /* 0x000fce00078e0a00 */
[----:B------:R-:W1:Y:S01]  /*14a0*/  LDC.64 R2, c[0x0][0x388] ;  /* 0x0000e200ff027b82 */ /* 0x000e620000000a00 */
[----:B0-----:R-:W-:-:S04]  /*14b0*/  IMAD.WIDE.U32 R4, R9, 0x4, R4 ;  /* 0x0000000409047825 */ /* 0x001fc800078e0004 */
[----:B------:R-:W-:Y:S01]  /*14c0*/  IMAD R9, R8, UR8, R9 ;  /* 0x0000000808097c24 */ /* 0x000fe2000f8e0209 */
[----:B------:R-:W-:Y:S02]  /*14d0*/  MOV R11, R4 ;  /* 0x00000004000b7202 */ /* 0x000fe40000000f00 */
[----:B------:R-:W-:-:S07]  /*14e0*/  MOV R12, R5 ;  /* 0x00000005000c7202 */ /* 0x000fce0000000f00 */
.L_x_21:
[----:B-1----:R-:W-:Y:S01]  /*14f0*/  IMAD.WIDE R4, R9, 0x4, R2 ;  /* 0x0000000409047825 */ /* 0x002fe200078e0202 */
[----:B------:R-:W-:Y:S02]  /*1500*/  MOV R6, R11 ;  /* 0x0000000b00067202 */ /* 0x000fe40000000f00 */
[----:B------:R-:W-:-:S03]  /*1510*/  MOV R7, R12 ;  /* 0x0000000c00077202 */ /* 0x000fc60000000f00 */
[----:B------:R-:W2:Y:S04]  /*1520*/  LDG.E R5, desc[UR6][R4.64] ;  /* 0x0000000604057981 */ /* 0x000ea8000c1e1900 */
[----:B------:R-:W2:Y:S01]  /*1530*/  LDG.E R6, desc[UR6][R6.64] ;  /* 0x0000000606067981 */ /* 0x000ea2000c1e1900 */
[----:B------:R-:W-:Y:S02]  /*1540*/  IADD3 R0, PT, PT, R0, 0x1, RZ ;  /* 0x0000000100007810 */ /* 0x000fe40007ffe0ff */
[----:B------:R-:W-:Y:S02]  /*1550*/  IADD3 R11, P1, PT, R11, 0x4, RZ ;  /* 0x000000040b0b7810 */ /* 0x000fe40007f3e0ff */
[----:B------:R-:W-:Y:S02]  /*1560*/  ISETP.NE.AND P0, PT, R0, RZ, PT ;  /* 0x000000ff0000720c */ /* 0x000fe40003f05270 */
[----:B------:R-:W-:-:S02]  /*1570*/  IADD3 R9, PT, PT, R9, 0x1, RZ ;  /* 0x0000000109097810 */ /* 0x000fc40007ffe0ff */
[----:B------:R-:W-:Y:S01]  /*1580*/  IADD3.X R12, PT, PT, RZ, R12, RZ, P1, !PT ;  /* 0x0000000cff0c7210 */ /* 0x000fe20000ffe4ff */
[----:B--2--5:R-:W-:-:S08]  /*1590*/  FFMA R10, -R5, R6, R10 ;  /* 0x00000006050a7223 */ /* 0x024fd0000000010a */
[----:B------:R-:W-:Y:S05]  /*15a0*/  @P0 BRA `(.L_x_21) ;  /* 0xfffffffc00d00947 */ /* 0x000fea000383ffff */
.L_x_11:
[----:B------:R-:W-:Y:S05]  /*15b0*/  BSYNC.RECONVERGENT B0 ;  /* 0x0000000000007941 */ /* 0x000fea0003800200 */
.L_x_10:
[----:B------:R-:W0:Y:S01]  /*15c0*/  LDC.64 R2, c[0x0][0x388] ;  /* 0x0000e200ff027b82 */ /* 0x000e220000000a00 */
[----:B------:R-:W-:-:S04]  /*15d0*/  IMAD R5, R8, UR8, R8 ;  /* 0x0000000808057c24 */ /* 0x000fc8000f8e0208 */
[----:B0-----:R-:W-:-:S05]  /*15e0*/  IMAD.WIDE R2, R5, 0x4, R2 ;  /* 0x0000000405027825 */ /* 0x001fca00078e0202 */
[----:B------:R-:W2:Y:S01]  /*15f0*/  LDG.E R0, desc[UR6][R2.64] ;  /* 0x0000000602007981 */ /* 0x000ea2000c1e1900 */
[----:B------:R-:W-:Y:S01]  /*1600*/  BSSY.RECONVERGENT B0, `(.L_x_22) ;  /* 0x000000d000007945 */ /* 0x000fe20003800200 */
[----:B--2---:R-:W-:-:S05]  /*1610*/  VIADD R4, R0, 0x1800000 ;  /* 0x0180000000047836 */ /* 0x004fca0000000000 */
[----:B------:R-:W-:-:S04]  /*1620*/  LOP3.LUT R4, R4, 0x7f800000, RZ, 0xc0, !PT ;  /* 0x7f80000004047812 */ /* 0x000fc800078ec0ff */
[----:B------:R-:W-:-:S13]  /*1630*/  ISETP.GT.U32.AND P0, PT, R4, 0x1ffffff, PT ;  /* 0x01ffffff0400780c */ /* 0x000fda0003f04070 */
[----:B------:R-:W-:Y:S05]  /*1640*/  @P0 BRA `(.L_x_23) ;  /* 0x0000000000100947 */ /* 0x000fea0003800000 */
[----:B------:R-:W-:-:S07]  /*1650*/  MOV R4, 0x1670 ;  /* 0x0000167000047802 */ /* 0x000fce0000000f00 */
[----:B-----5:R-:W-:Y:S05]  /*1660*/  CALL.REL.NOINC `($__internal_0_$__cuda_sm20_rcp_rn_f32_slowpath) ;  /* 0x0000000000307944 */ /* 0x020fea0003c00000 */
[----:B------:R-:W-:Y:S01]  /*1670*/  MOV R5, R3 ;  /* 0x0000000300057202 */ /* 0x000fe20000000f00 */
[----:B------:R-:W-:Y:S06]  /*1680*/  BRA `(.L_x_24) ;  /* 0x0000000000107947 */ /* 0x000fec0003800000 */
.L_x_23:
[----:B------:R-:W0:Y:S02]  /*1690*/  MUFU.RCP R5, R0 ;  /* 0x0000000000057308 */ /* 0x000e240000001000 */
[----:B0-----:R-:W-:-:S04]  /*16a0*/  FFMA R2, R0, R5, -1 ;  /* 0xbf80000000027423 */ /* 0x001fc80000000005 */
[----:B------:R-:W-:-:S04]  /*16b0*/  FADD.FTZ R2, -R2, -RZ ;  /* 0x800000ff02027221 */ /* 0x000fc80000010100 */
[----:B------:R-:W-:-:S07]  /*16c0*/  FFMA R5, R5, R2, R5 ;  /* 0x0000000205057223 */ /* 0x000fce0000000005 */
.L_x_24:
[----:B------:R-:W-:Y:S05]  /*16d0*/  BSYNC.RECONVERGENT B0 ;  /* 0x0000000000007941 */ /* 0x000fea0003800200 */
.L_x_22:
[----:B------:R-:W0:Y:S01]  /*16e0*/  LDC.64 R2, c[0x0][0x3a0] ;  /* 0x0000e800ff027b82 */ /* 0x000e220000000a00 */
[----:B-----5:R-:W-:Y:S01]  /*16f0*/  FMUL R5, R5, R10 ;  /* 0x0000000a05057220 */ /* 0x020fe20000400000 */
[----:B0-----:R-:W-:-:S05]  /*1700*/  IMAD.WIDE R8, R8, 0x4, R2 ;  /* 0x0000000408087825 */ /* 0x001fca00078e0202 */
[----:B------:R-:W-:Y:S01]  /*1710*/  STG.E desc[UR6][R8.64], R5 ;  /* 0x0000000508007986 */ /* 0x000fe2000c101906 */
[----:B------:R-:W-:Y:S05]  /*1720*/  EXIT ;  /* 0x000000000000794d */ /* 0x000fea0003800000 */
        .weak           $__internal_0_$__cuda_sm20_rcp_rn_f32_slowpath
        .type           $__internal_0_$__cuda_sm20_rcp_rn_f32_slowpath,@function
        .size           $__internal_0_$__cuda_sm20_rcp_rn_f32_slowpath,(.L_x_50 - $__internal_0_$__cuda_sm20_rcp_rn_f32_slowpath)
$__internal_0_$__cuda_sm20_rcp_rn_f32_slowpath:
[----:B------:R-:W-:Y:S01]  /*1730*/  SHF.L.U32 R2, R0, 0x1, RZ ;  /* 0x0000000100027819 */ /* 0x000fe200000006ff */
[----:B------:R-:W-:Y:S03]  /*1740*/  BSSY.RECONVERGENT B1, `(.L_x_25) ;  /* 0x0000030000017945 */ /* 0x000fe60003800200 */
[----:B------:R-:W-:-:S04]  /*1750*/  SHF.R.U32.HI R2, RZ, 0x18, R2 ;  /* 0x00000018ff027819 */ /* 0x000fc80000011602 */
[----:B------:R-:W-:-:S13]  /*1760*/  ISETP.NE.U32.AND P0, PT, R2, RZ, PT ;  /* 0x000000ff0200720c */ /* 0x000fda0003f05070 */
[----:B------:R-:W-:Y:S05]  /*1770*/  @P0 BRA `(.L_x_26) ;  /* 0x0000000000280947 */ /* 0x000fea0003800000 */
[----:B------:R-:W-:-:S04]  /*1780*/  SHF.L.U32 R2, R0, 0x1, RZ ;  /* 0x0000000100027819 */ /* 0x000fc800000006ff */
[----:B------:R-:W-:-:S13]  /*1790*/  ISETP.NE.AND P0, PT, R2, RZ, PT ;  /* 0x000000ff0200720c */ /* 0x000fda0003f05270 */
[----:B------:R-:W-:Y:S01]  /*17a0*/  @P0 FFMA R5, R0, 1.84467440737095516160e+19, RZ ;  /* 0x5f80000000050823 */ /* 0x000fe200000000ff */
[----:B------:R-:W-:Y:S08]  /*17b0*/  @!P0 MUFU.RCP R3, R0 ;  /* 0x0000000000038308 */ /* 0x000ff00000001000 */
[----:B------:R-:W0:Y:S02]  /*17c0*/  @P0 MUFU.RCP R2, R5 ;  /* 0x0000000500020308 */ /* 0x000e240000001000 */
[----:B0-----:R-:W-:-:S04]  /*17d0*/  @P0 FFMA R6, R5, R2, -1 ;  /* 0xbf80000005060423 */ /* 0x001fc80000000002 */
[----:B------:R-:W-:-:S04]  /*17e0*/  @P0 FADD.FTZ R7, -R6, -RZ ;  /* 0x800000ff06070221 */ /* 0x000fc80000010100 */
[----:B------:R-:W-:-:S04]  /*17f0*/  @P0 FFMA R2, R2, R7, R2 ;  /* 0x0000000702020223 */ /* 0x000fc80000000002 */
[----:B------:R-:W-:Y:S01]  /*1800*/  @P0 FFMA R3, R2, 1.84467440737095516160e+19, RZ ;  /* 0x5f80000002030823 */ /* 0x000fe200000000ff */
[----:B------:R-:W-:Y:S06]  /*1810*/  BRA `(.L_x_27) ;  /* 0x0000000000887947 */ /* 0x000fec0003800000 */
.L_x_26:
[----:B------:R-:W-:-:S04]  /*1820*/  IADD3 R3, PT, PT, R2, -0xfd, RZ ;  /* 0xffffff0302037810 */ /* 0x000fc80007ffe0ff */
[----:B------:R-:W-:-:S13]  /*1830*/  ISETP.GT.U32.AND P0, PT, R3, 0x1, PT ;  /* 0x000000010300780c */ /* 0x000fda0003f04070 */
[----:B------:R-:W-:Y:S05]  /*1840*/  @P0 BRA `(.L_x_28) ;  /* 0x0000000000780947 */ /* 0x000fea0003800000 */
[----:B------:R-:W-:Y:S01]  /*1850*/  LOP3.LUT R5, R0, 0x7fffff, RZ, 0xc0, !PT ;  /* 0x007fffff00057812 */ /* 0x000fe200078ec0ff */
[----:B------:R-:W-:-:S03]  /*1860*/  HFMA2 R14, -RZ, RZ, 0, 1.78813934326171875e-07 ;  /* 0x00000003ff0e7431 */ /* 0x000fc600000001ff */
[----:B------:R-:W-:-:S04]  /*1870*/  LOP3.LUT R5, R5, 0x3f800000, RZ, 0xfc, !PT ;  /* 0x3f80000005057812 */ /* 0x000fc800078efcff */
[----:B------:R-:W0:Y:S01]  /*1880*/  MUFU.RCP R6, R5 ;  /* 0x0000000500067308 */ /* 0x000e220000001000 */
[----:B------:R-:W-:Y:S01]  /*1890*/  SHF.L.U32 R11, R14, R3, RZ ;  /* 0x000000030e0b7219 */ /* 0x000fe200000006ff */
[----:B0-----:R-:W-:-:S04]  /*18a0*/  FFMA R7, R5, R6, -1 ;  /* 0xbf80000005077423 */ /* 0x001fc80000000006 */
[----:B------:R-:W-:-:S04]  /*18b0*/  FADD.FTZ R7, -R7, -RZ ;  /* 0x800000ff07077221 */ /* 0x000fc80000010100 */
[CCC-:B------:R-:W-:Y:S01]  /*18c0*/  FFMA.RM R9, R6.reuse, R7.reuse, R6.reuse ;  /* 0x0000000706097223 */ /* 0x1c0fe20000004006 */
[----:B------:R-:W-:-:S04]  /*18d0*/  FFMA.RP R12, R6, R7, R6 ;  /* 0x00000007060c7223 */ /* 0x000fc80000008006 */
[C---:B------:R-:W-:Y:S02]  /*18e0*/  LOP3.LUT R6, R9.reuse, 0x7fffff, RZ, 0xc0, !PT ;  /* 0x007fffff09067812 */ /* 0x040fe400078ec0ff */
[----:B------:R-:W-:Y:S02]  /*18f0*/  FSETP.NEU.FTZ.AND P0, PT, R9, R12, PT ;  /* 0x0000000c0900720b */ /* 0x000fe40003f1d000 */
[----:B------:R-:W-:Y:S02]  /*1900*/  LOP3.LUT R6, R6, 0x800000, RZ, 0xfc, !PT ;  /* 0x0080000006067812 */ /* 0x000fe400078efcff */
[----:B------:R-:W-:Y:S02]  /*1910*/  SEL R7, RZ, 0xffffffff, !P0 ;  /* 0xffffffffff077807 */ /* 0x000fe40004000000 */
[----:B------:R-:W-:-:S03]  /*1920*/  LOP3.LUT R12, R11, R6, RZ, 0xc0, !PT ;  /* 0x000000060b0c7212 */ /* 0x000fc600078ec0ff */
[----:B------:R-:W-:Y:S01]  /*1930*/  IMAD.MOV R7, RZ, RZ, -R7 ;  /* 0x000000ffff077224 */ /* 0x000fe200078e0a07 */
[----:B------:R-:W-:-:S04]  /*1940*/  SHF.R.U32.HI R12, RZ, R3, R12 ;  /* 0x00000003ff0c7219 */ /* 0x000fc8000001160c */
[----:B------:R-:W-:Y:S02]  /*1950*/  LOP3.LUT P1, RZ, R7, R3, R6, 0xf8, !PT ;  /* 0x0000000307ff7212 */ /* 0x000fe4000782f806 */
[C---:B------:R-:W-:Y:S02]  /*1960*/  LOP3.LUT P0, RZ, R12.reuse, 0x1, RZ, 0xc0, !PT ;  /* 0x000000010cff7812 */ /* 0x040fe4000780c0ff */
[----:B------:R-:W-:-:S04]  /*1970*/  LOP3.LUT P2, RZ, R12, 0x2, RZ, 0xc0, !PT ;  /* 0x000000020cff7812 */ /* 0x000fc8000784c0ff */
[----:B------:R-:W-:Y:S02]  /*1980*/  PLOP3.LUT P0, PT, P0, P1, P2, 0xe0, 0x0 ;  /* 0x000000000000781c */ /* 0x000fe40000703c20 */
[----:B------:R-:W-:Y:S02]  /*1990*/  LOP3.LUT P1, RZ, R0, 0x7fffff, RZ, 0xc0, !PT ;  /* 0x007fffff00ff7812 */ /* 0x000fe4000782c0ff */
[----:B------:R-:W-:-:S04]  /*19a0*/  SEL R3, RZ, 0x1, !P0 ;  /* 0x00000001ff037807 */ /* 0x000fc80004000000 */
[----:B------:R-:W-:-:S04]  /*19b0*/  IADD3 R3, PT, PT, -R3, RZ, RZ ;  /* 0x000000ff03037210 */ /* 0x000fc80007ffe1ff */
[----:B------:R-:W-:Y:S02]  /*19c0*/  ISETP.GE.AND P0, PT, R3, RZ, PT ;  /* 0x000000ff0300720c */ /* 0x000fe40003f06270 */
[----:B------:R-:W-:-:S04]  /*19d0*/  IADD3 R3, PT, PT, R2, -0xfc, RZ ;  /* 0xffffff0402037810 */ /* 0x000fc80007ffe0ff */
[----:B------:R-:W-:-:S07]  /*19e0*/  SHF.R.U32.HI R3, RZ, R3, R6 ;  /* 0x00000003ff037219 */ /* 0x000fce0000011606 */
[----:B------:R-:W-:-:S04]  /*19f0*/  @!P0 IADD3 R3, PT, PT, R3, 0x1, RZ ;  /* 0x0000000103038810 */ /* 0x000fc80007ffe0ff */
[----:B------:R-:W-:-:S04]  /*1a00*/  @!P1 SHF.L.U32 R3, R3, 0x1, RZ ;  /* 0x0000000103039819 */ /* 0x000fc800000006ff */
[----:B------:R-:W-:Y:S01]  /*1a10*/  LOP3.LUT R3, R3, 0x80000000, R0, 0xf8, !PT ;  /* 0x8000000003037812 */ /* 0x000fe200078ef800 */
[----:B------:R-:W-:Y:S06]  /*1a20*/  BRA `(.L_x_27) ;  /* 0x0000000000047947 */ /* 0x000fec0003800000 */
.L_x_28:
[----:B------:R0:W1:Y:S02]  /*1a30*/  MUFU.RCP R3, R0 ;  /* 0x0000000000037308 */ /* 0x0000640000001000 */
.L_x_27:
[----:B------:R-:W-:Y:S05]  /*1a40*/  BSYNC.RECONVERGENT B1 ;  /* 0x0000000000017941 */ /* 0x000fea0003800200 */
.L_x_25:
[----:B------:R-:W-:-:S04]  /*1a50*/  MOV R5, 0x0 ;  /* 0x0000000000057802 */ /* 0x000fc80000000f00 */
[----:B01----:R-:W-:Y:S05]  /*1a60*/  RET.REL.NODEC R4 `(_Z10iterateGPUiPfS_S_S_) ;  /* 0xffffffe404647950 */ /* 0x003fea0003c3ffff */
.L_x_29:
[----:B------:R-:W-:-:S00]  /*1a70*/  BRA `(.L_x_29) ;  /* 0xfffffffc00fc7947 */ /* 0x000fc0000383ffff */
[----:B------:R-:W-:-:S00]  /*1a80*/  NOP ;  /* 0x0000000000007918 */ /* 0x000fc00000000000 */
[----:B------:R-:W-:-:S00]  /*1a90*/  NOP ;  /* 0x0000000000007918 */ /* 0x000fc00000000000 */
[----:B------:R-:W-:-:S00]  /*1aa0*/  NOP ;  /* 0x0000000000007918 */ /* 0x000fc00000000000 */
[----:B------:R-:W-:-:S00]  /*1ab0*/  NOP ;  /* 0x0000000000007918 */ /* 0x000fc00000000000 */
[----:B------:R-:W-:-:S00]  /*1ac0*/  NOP ;  /* 0x0000000000007918 */ /* 0x000fc00000000000 */
[----:B------:R-:W-:-:S00]  /*1ad0*/  NOP ;  /* 0x0000000000007918 */ /* 0x000fc00000000000 */
[----:B------:R-:W-:-:S00]  /*1ae0*/  NOP ;  /* 0x0000000000007918 */ /* 0x000fc00000000000 */
[----:B------:R-:W-:-:S00]  /*1af0*/  NOP ;  /* 0x0000000000007918 */ /* 0x000fc00000000000 */
.L_x_50:


//--------------------- .text._Z16iterateGPUSharediPfS_S_S_ --------------------------
	.section	.text._Z16iterateGPUSharediPfS_S_S_,"ax",@progbits
	.align	128
        .global         _Z16iterateGPUSharediPfS_S_S_
        .type           _Z16iterateGPUSharediPfS_S_S_,@function
        .size           _Z16iterateGPUSharediPfS_S_S_,(.L_x_51 - _Z16iterateGPUSharediPfS_S_S_)
        .other          _Z16iterateGPUSharediPfS_S_S_,@"STO_CUDA_ENTRY STV_DEFAULT"
_Z16iterateGPUSharediPfS_S_S_:
.text._Z16iterateGPUSharediPfS_S_S_:
[----:B------:R-:W-:Y:S01]  /*0000*/  LDC R1, c[0x0][0x37c] ;  /* 0x0000df00ff017b82 */ /* 0x000fe20000000800 */
[----:B------:R-:W0:Y:S07]  /*0010*/  S2R R0, SR_TID.X ;  /* 0x0000000000007919 */ /* 0x000e2e0000002100 */
[----:B------:R-:W1:Y:S01]  /*0020*/  S2UR UR5, SR_CTAID.X ;  /* 0x00000000000579c3 */ /* 0x000e620000002500 */
[----:B------:R-:W1:Y:S01]  /*0030*/  LDCU UR4, c[0x0][0x360] ;  /* 0x00006c00ff0477ac */ /* 0x000e620008000800 */
[----:B------:R-:W2:Y:S01]  /*0040*/  LDCU UR7, c[0x0][0x380] ;  /* 0x00007000ff0777ac */ /* 0x000ea20008000800 */
[----:B-1----:R-:W-:-:S06]  /*0050*/  UIMAD UR5, UR5, UR4, URZ ;  /* 0x00000004050572a4 */ /* 0x002fcc000f8e02ff */
[----:B0-----:R-:W-:-:S05]  /*0060*/  VIADD R23, R0, UR5 ;  /* 0x0000000500177c36 */ /* 0x001fca0008000000 */
[----:B--2---:R-:W-:-:S13]  /*0070*/  ISETP.GE.AND P0, PT, R23, UR7, PT ;  /* 0x0000000717007c0c */ /* 0x004fda000bf06270 */
[----:B------:R-:W-:Y:S05]  /*0080*/  @P0 EXIT ;  /* 0x000000000000094d */ /* 0x000fea0003800000 */
[----:B------:R-:W0:Y:S01]  /*0090*/  S2R R2, SR_CgaCtaId ;  /* 0x0000000000027919 */ /* 0x000e220000008800 */
[----:B------:R-:W-:Y:S01]  /*00a0*/  UISETP.GE.AND UP0, UPT, UR7, 0x1, UPT ;  /* 0x000000010700788c */ /* 0x000fe2000bf06270 */
[----:B------:R-:W-:Y:S01]  /*00b0*/  MOV R3, 0x400 ;  /* 0x0000040000037802 */ /* 0x000fe20000000f00 */
[----:B------:R-:W1:Y:S03]  /*00c0*/  LDCU.64 UR12, c[0x0][0x358] ;  /* 0x00006b00ff0c77ac */ /* 0x000e660008000a00 */
[----:B0-----:R-:W-:-:S05]  /*00d0*/  LEA R3, R2, R3, 0x18 ;  /* 0x0000000302037211 */ /* 0x001fca00078ec0ff */
[----:B------:R-:W-:Y:S01]  /*00e0*/  IMAD R2, R0, 0x190, R3 ;  /* 0x0000019000027824 */ /* 0x000fe200078e0203 */
[----:B-1----:R-:W-:Y:S06]  /*00f0*/  BRA.U !UP0, `(.L_x_30) ;  /* 0x00000005086c7547 */ /* 0x002fec000b800000 */
[----:B------:R-:W-:Y:S02]  /*0100*/  UISETP.GE.U32.AND UP2, UPT, UR7, 0x10, UPT ;  /* 0x000000100700788c */ /* 0x000fe4000bf46070 */
[----:B------:R-:W-:Y:S01]  /*0110*/  IMAD R20, R23, UR7, RZ ;  /* 0x0000000717147c24 */ /* 0x000fe2000f8e02ff */
[----:B------:R-:W-:Y:S01]  /*0120*/  ULOP3.LUT UR10, UR7, 0xf, URZ, 0xc0, !UPT ;  /* 0x0000000f070a7892 */ /* 0x000fe2000f8ec0ff */
[----:B------:R-:W-:-:S03]  /*0130*/  IMAD.MOV.U32 R21, RZ, RZ, RZ ;  /* 0x000000ffff157224 */ /* 0x000fc600078e00ff */
[----:B------:R-:W-:Y:S02]  /*0140*/  UISETP.NE.AND UP1, UPT, UR10, URZ, UPT ;  /* 0x000000ff0a00728c */ /* 0x000fe4000bf25270 */
[----:B------:R-:W-:Y:S09]  /*0150*/  BRA.U !UP2, `(.L_x_31) ;  /* 0x000000010a907547 */ /* 0x000ff2000b800000 */
[----:B------:R-:W0:Y:S01]  /*0160*/  LDCU.64 UR8, c[0x0][0x388] ;  /* 0x00007100ff0877ac */ /* 0x000e220008000a00 */
[----:B------:R-:W-:Y:S01]  /*0170*/  IADD3 R22, PT, PT, R2, 0x20, RZ ;  /* 0x0000002002167810 */ /* 0x000fe20007ffe0ff */
[----:B------:R-:W-:Y:S01]  /*0180*/  IMAD.MOV.U32 R27, RZ, RZ, R20 ;  /* 0x000000ffff1b7224 */ /* 0x000fe200078e0014 */
[----:B------:R-:W-:-:S06]  /*0190*/  ULOP3.LUT UR11, UR7, 0x7ffffff0, URZ, 0xc0, !UPT ;  /* 0x7ffffff0070b7892 */ /* 0x000fcc000f8ec0ff */
[----:B------:R-:W-:Y:S01]  /*01a0*/  IMAD.U32 R21, RZ, RZ, UR11 ;  /* 0x0000000bff157e24 */ /* 0x000fe2000f8e00ff */
[----:B0-----:R-:W-:Y:S02]  /*01b0*/  UIADD3 UR4, UP2, UPT, UR8, 0x20, URZ ;  /* 0x0000002008047890 */ /* 0x001fe4000ff5e0ff */
[----:B------:R-:W-:Y:S02]  /*01c0*/  UIADD3 UR8, UPT, UPT, -UR11, URZ, URZ ;  /* 0x000000ff0b087290 */ /* 0x000fe4000fffe1ff */
[----:B------:R-:W-:-:S12]  /*01d0*/  UIADD3.X UR6, UPT, UPT, URZ, UR9, URZ, UP2, !UPT ;  /* 0x00000009ff067290 */ /* 0x000fd800097fe4ff */
.L_x_32:
[----:B------:R-:W-:Y:S01]  /*01e0*/  MOV R24, UR4 ;  /* 0x0000000400187c02 */ /* 0x000fe20008000f00 */
[----:B------:R-:W-:-:S04]  /*01f0*/  IMAD.U32 R25, RZ, RZ, UR6 ;  /* 0x00000006ff197e24 */ /* 0x000fc8000f8e00ff */
[----:B------:R-:W-:-:S05]  /*0200*/  IMAD.WIDE R24, R27, 0x4, R24 ;  /* 0x000000041b187825 */ /* 0x000fca00078e0218 */
[----:B------:R-:W2:Y:S04]  /*0210*/  LDG.E R4, desc[UR12][R24.64+-0x20] ;  /* 0xffffe00c18047981 */ /* 0x000ea8000c1e1900 */
[----:B------:R-:W2:Y:S04]  /*0220*/  LDG.E R5, desc[UR12][R24.64+-0x1c] ;  /* 0xffffe40c18057981 */ /* 0x000ea8000c1e1900 */
[----:B------:R-:W2:Y:S04]  /*0230*/  LDG.E R6, desc[UR12][R24.64+-0x18] ;  /* 0xffffe80c18067981 */ /* 0x000ea8000c1e1900 */
[----:B------:R-:W2:Y:S04]  /*0240*/  LDG.E R7, desc[UR12][R24.64+-0x14] ;  /* 0xffffec0c18077981 */ /* 0x000ea8000c1e1900 */
[----:B------:R-:W3:Y:S04]  /*0250*/  LDG.E R8, desc[UR12][R24.64+-0x10] ;  /* 0xfffff00c18087981 */ /* 0x000ee8000c1e1900 */
[----:B------:R-:W3:Y:S04]  /*0260*/  LDG.E R9, desc[UR12][R24.64+-0xc] ;  /* 0xfffff40c18097981 */ /* 0x000ee8000c1e1900 */
[----:B------:R-:W3:Y:S04]  /*0270*/  LDG.E R10, desc[UR12][R24.64+-0x8] ;  /* 0xfffff80c180a7981 */ /* 0x000ee8000c1e1900 */
[----:B------:R-:W3:Y:S04]  /*0280*/  LDG.E R11, desc[UR12][R24.64+-0x4] ;  /* 0xfffffc0c180b7981 */ /* 0x000ee8000c1e1900 */
[----:B------:R-:W4:Y:S04]  /*0290*/  LDG.E R12, desc[UR12][R24.64] ;  /* 0x0000000c180c7981 */ /* 0x000f28000c1e1900 */
[----:B------:R-:W4:Y:S04]  /*02a0*/  LDG.E R13, desc[UR12][R24.64+0x4] ;  /* 0x0000040c180d7981 */ /* 0x000f28000c1e1900 */
[----:B------:R-:W4:Y:S04]  /*02b0*/  LDG.E R14, desc[UR12][R24.64+0x8] ;  /* 0x0000080c180e7981 */ /* 0x000f28000c1e1900 */
[----:B------:R-:W4:Y:S04]  /*02c0*/  LDG.E R15, desc[UR12][R24.64+0xc] ;  /* 0x00000c0c180f7981 */ /* 0x000f28000c1e1900 */
[----:B------:R-:W5:Y:S04]  /*02d0*/  LDG.E R16, desc[UR12][R24.64+0x10] ;  /* 0x0000100c18107981 */ /* 0x000f68000c1e1900 */
[----:B------:R-:W5:Y:S04]  /*02e0*/  LDG.E R17, desc[UR12][R24.64+0x14] ;  /* 0x0000140c18117981 */ /* 0x000f68000c1e1900 */
[----:B------:R-:W5:Y:S04]  /*02f0*/  LDG.E R18, desc[UR12][R24.64+0x18] ;  /* 0x0000180c18127981 */ /* 0x000f68000c1e1900 */
[----:B------:R-:W5:Y:S01]  /*0300*/  LDG.E R19, desc[UR12][R24.64+0x1c] ;  /* 0x00001c0c18137981 */ /* 0x000f62000c1e1900 */
[----:B------:R-:W-:Y:S01]  /*0310*/  UIADD3 UR8, UPT, UPT, UR8, 0x10, URZ ;  /* 0x0000001008087890 */ /* 0x000fe2000fffe0ff */
[----:B------:R-:W-:-:S03]  /*0320*/  VIADD R27, R27, 0x10 ;  /* 0x000000101b1b7836 */ /* 0x000fc60000000000 */
[----:B------:R-:W-:Y:S01]  /*0330*/  UISETP.NE.AND UP2, UPT, UR8, URZ, UPT ;  /* 0x000000ff0800728c */ /* 0x000fe2000bf45270 */
[----:B--2---:R-:W-:Y:S04]  /*0340*/  STS.128 [R22+-0x20], R4 ;  /* 0xffffe00416007388 */ /* 0x004fe80000000c00 */
[----:B---3--:R-:W-:Y:S04]  /*0350*/  STS.128 [R22+-0x10], R8 ;  /* 0xfffff00816007388 */ /* 0x008fe80000000c00 */
[----:B----4-:R-:W-:Y:S04]  /*0360*/  STS.128 [R22], R12 ;  /* 0x0000000c16007388 */ /* 0x010fe80000000c00 */
[----:B-----5:R0:W-:Y:S02]  /*0370*/  STS.128 [R22+0x10], R16 ;  /* 0x0000101016007388 */ /* 0x0201e40000000c00 */
[----:B0-----:R-:W-:Y:S01]  /*0380*/  IADD3 R22, PT, PT, R22, 0x40, RZ ;  /* 0x0000004016167810 */ /* 0x001fe20007ffe0ff */
[----:B------:R-:W-:Y:S06]  /*0390*/  BRA.U UP2, `(.L_x_32) ;  /* 0xfffffffd02907547 */ /* 0x000fec000b83ffff */
.L_x_31:
[----:B------:R-:W-:Y:S05]  /*03a0*/  BRA.U !UP1, `(.L_x_30) ;  /* 0x0000000109c07547 */ /* 0x000fea000b800000 */
[----:B------:R-:W-:Y:S02]  /*03b0*/  UISETP.GE.U32.AND UP1, UPT, UR10, 0x8, UPT ;  /* 0x000000080a00788c */ /* 0x000fe4000bf26070 */
[----:B------:R-:W-:-:S04]  /*03c0*/  ULOP3.LUT UR6, UR7, 0x7, URZ, 0xc0, !UPT ;  /* 0x0000000707067892 */ /* 0x000fc8000f8ec0ff */
[----:B------:R-:W-:-:S03]  /*03d0*/  UISETP.NE.AND UP2, UPT, UR6, URZ, UPT ;  /* 0x000000ff0600728c */ /* 0x000fc6000bf45270 */
[----:B------:R-:W-:Y:S08]  /*03e0*/  BRA.U !UP1, `(.L_x_33) ;  /* 0x00000001093c7547 */ /* 0x000ff0000b800000 */
[----:B------:R-:W0:Y:S01]  /*03f0*/  LDC.64 R12, c[0x0][0x388] ;  /* 0x0000e200ff0c7b82 */ /* 0x000e220000000a00 */
[----:B------:R-:W-:-:S04]  /*0400*/  IMAD.IADD R5, R20, 0x1, R21 ;  /* 0x0000000114057824 */ /* 0x000fc800078e0215 */
[----:B0-----:R-:W-:-:S05]  /*0410*/  IMAD.WIDE R12, R5, 0x4, R12 ;  /* 0x00000004050c7825 */ /* 0x001fca00078e020c */
[----:B------:R-:W2:Y:S04]  /*0420*/  LDG.E R4, desc[UR12][R12.64] ;  /* 0x0000000c0c047981 */ /* 0x000ea8000c1e1900 */
[----:B------:R-:W2:Y:S04]  /*0430*/  LDG.E R5, desc[UR12][R12.64+0x4] ;  /* 0x0000040c0c057981 */ /* 0x000ea8000c1e1900 */
[----:B------:R-:W2:Y:S04]  /*0440*/  LDG.E R6, desc[UR12][R12.64+0x8] ;  /* 0x0000080c0c067981 */ /* 0x000ea8000c1e1900 */
[----:B------:R-:W2:Y:S04]  /*0450*/  LDG.E R7, desc[UR12][R12.64+0xc] ;  /* 0x00000c0c0c077981 */ /* 0x000ea8000c1e1900 */
[----:B------:R-:W3:Y:S04]  /*0460*/  LDG.E R8, desc[UR12][R12.64+0x10] ;  /* 0x0000100c0c087981 */ /* 0x000ee8000c1e1900 */
[----:B------:R-:W3:Y:S04]  /*0470*/  LDG.E R9, desc[UR12][R12.64+0x14] ;  /* 0x0000140c0c097981 */ /* 0x000ee8000c1e1900 */
[----:B------:R-:W3:Y:S04]  /*0480*/  LDG.E R10, desc[UR12][R12.64+0x18] ;  /* 0x0000180c0c0a7981 */ /* 0x000ee8000c1e1900 */
[----:B------:R-:W3:Y:S01]  /*0490*/  LDG.E R11, desc[UR12][R12.64+0x1c] ;  /* 0x00001c0c0c0b7981 */ /* 0x000ee2000c1e1900 */
[C---:B------:R-:W-:Y:S01]  /*04a0*/  LEA R14, R21.reuse, R2, 0x2 ;  /* 0x00000002150e7211 */ /* 0x040fe200078e10ff */
[----:B------:R-:W-:-:S04]  /*04b0*/  VIADD R21, R21, 0x8 ;  /* 0x0000000815157836 */ /* 0x000fc80000000000 */
[----:B--2---:R0:W-:Y:S04]  /*04c0*/  STS.128 [R14], R4 ;  /* 0x000000040e007388 */ /* 0x0041e80000000c00 */
[----:B---3--:R0:W-:Y:S02]  /*04d0*/  STS.128 [R14+0x10], R8 ;  /* 0x000010080e007388 */ /* 0x0081e40000000c00 */
.L_x_33:
[----:B------:R-:W-:Y:S05]  /*04e0*/  BRA.U !UP2, `(.L_x_30) ;  /* 0x000000010a707547 */ /* 0x000fea000b800000 */
[----:B------:R-:W-:Y:S02]  /*04f0*/  UISETP.GE.U32.AND UP1, UPT, UR6, 0x4, UPT ;  /* 0x000000040600788c */ /* 0x000fe4000bf26070 */
[----:B------:R-:W-:-:S04]  /*0500*/  ULOP3.LUT UR4, UR7, 0x3, URZ, 0xc0, !UPT ;  /* 0x0000000307047892 */ /* 0x000fc8000f8ec0ff */
[----:B------:R-:W-:-:S03]  /*0510*/  UISETP.NE.AND UP2, UPT, UR4, URZ, UPT ;  /* 0x000000ff0400728c */ /* 0x000fc6000bf45270 */
[----:B------:R-:W-:Y:S08]  /*0520*/  BRA.U !UP1, `(.L_x_34) ;  /* 0x0000000109287547 */ /* 0x000ff0000b800000 */
[----:B0-----:R-:W0:Y:S01]  /*0530*/  LDC.64 R4, c[0x0][0x388] ;  /* 0x0000e200ff047b82 */ /* 0x001e220000000a00 */
[----:B------:R-:W-:-:S05]  /*0540*/  IADD3 R9, PT, PT, R20, R21, RZ ;  /* 0x0000001514097210 */ /* 0x000fca0007ffe0ff */
[----:B0-----:R-:W-:-:S05]  /*0550*/  IMAD.WIDE R8, R9, 0x4, R4 ;  /* 0x0000000409087825 */ /* 0x001fca00078e0204 */
[----:B------:R-:W2:Y:S04]  /*0560*/  LDG.E R4, desc[UR12][R8.64] ;  /* 0x0000000c08047981 */ /* 0x000ea8000c1e1900 */
[----:B------:R-:W2:Y:S04]  /*0570*/  LDG.E R5, desc[UR12][R8.64+0x4] ;  /* 0x0000040c08057981 */ /* 0x000ea8000c1e1900 */
[----:B------:R-:W2:Y:S04]  /*0580*/  LDG.E R6, desc[UR12][R8.64+0x8] ;  /* 0x0000080c08067981 */ /* 0x000ea8000c1e1900 */
[----:B------:R-:W2:Y:S01]  /*0590*/  LDG.E R7, desc[UR12][R8.64+0xc] ;  /* 0x00000c0c08077981 */ /* 0x000ea2000c1e1900 */
[C---:B------:R-:W-:Y:S01]  /*05a0*/  IMAD R10, R21.reuse, 0x4, R2 ;  /* 0x00000004150a7824 */ /* 0x040fe200078e0202 */
[----:B------:R-:W-:-:S04]  /*05b0*/  IADD3 R21, PT, PT, R21, 0x4, RZ ;  /* 0x0000000415157810 */ /* 0x000fc80007ffe0ff */
[----:B--2---:R1:W-:Y:S03]  /*05c0*/  STS.128 [R10], R4 ;  /* 0x000000040a007388 */ /* 0x0043e60000000c00 */
.L_x_34:
[----:B------:R-:W-:Y:S05]  /*05d0*/  BRA.U !UP2, `(.L_x_30) ;  /* 0x000000010a347547 */ /* 0x000fea000b800000 */
[----:B01----:R-:W0:Y:S01]  /*05e0*/  LDC.64 R6, c[0x0][0x388] ;  /* 0x0000e200ff067b82 */ /* 0x003e220000000a00 */
[--C-:B------:R-:W-:Y:S01]  /*05f0*/  IMAD R8, R0, 0x64, R21.reuse ;  /* 0x0000006400087824 */ /* 0x100fe200078e0215 */
[----:B------:R-:W-:Y:S01]  /*0600*/  UIADD3 UR4, UPT, UPT, -UR4, URZ, URZ ;  /* 0x000000ff04047290 */ /* 0x000fe2000fffe1ff */
[----:B------:R-:W-:-:S03]  /*0610*/  IMAD.IADD R21, R20, 0x1, R21 ;  /* 0x0000000114157824 */ /* 0x000fc600078e0215 */
[----:B------:R-:W-:-:S08]  /*0620*/  LEA R8, R8, R3, 0x2 ;  /* 0x0000000308087211 */ /* 0x000fd000078e10ff */
.L_x_35:
[----:B0-----:R-:W-:-:S06]  /*0630*/  IMAD.WIDE R4, R21, 0x4, R6 ;  /* 0x0000000415047825 */ /* 0x001fcc00078e0206 */
[----:B------:R-:W2:Y:S01]  /*0640*/  LDG.E R5, desc[UR12][R4.64] ;  /* 0x0000000c04057981 */ /* 0x000ea2000c1e1900 */
[----:B------:R-:W-:Y:S01]  /*0650*/  UIADD3 UR4, UPT, UPT, UR4, 0x1, URZ ;  /* 0x0000000104047890 */ /* 0x000fe2000fffe0ff */
[----:B------:R-:W-:-:S03]  /*0660*/  VIADD R21, R21, 0x1 ;  /* 0x0000000115157836 */ /* 0x000fc60000000000 */
[----:B------:R-:W-:Y:S01]  /*0670*/  UISETP.NE.AND UP1, UPT, UR4, URZ, UPT ;  /* 0x000000ff0400728c */ /* 0x000fe2000bf25270 */
[----:B--2---:R0:W-:Y:S02]  /*0680*/  STS [R8], R5 ;  /* 0x0000000508007388 */ /* 0x0041e40000000800 */
[----:B0-----:R-:W-:-:S06]  /*0690*/  IADD3 R8, PT, PT, R8, 0x4, RZ ;  /* 0x0000000408087810 */ /* 0x001fcc0007ffe0ff */
[----:B------:R-:W-:Y:S05]  /*06a0*/  BRA.U UP1, `(.L_x_35) ;  /* 0xfffffffd01e07547 */ /* 0x000fea000b83ffff */
.L_x_30:
[----:B01----:R-:W0:Y:S02]  /*06b0*/  LDC.64 R4, c[0x0][0x390] ;  /* 0x0000e400ff047b82 */ /* 0x003e240000000a00 */
[----:B0-----:R-:W-:-:S06]  /*06c0*/  IMAD.WIDE R4, R23, 0x4, R4 ;  /* 0x0000000417047825 */ /* 0x001fcc00078e0204 */
[----:B------:R-:W-:Y:S06]  /*06d0*/  BAR.SYNC.DEFER_BLOCKING 0x0 ;  /* 0x0000000000007b1d */ /* 0x000fec0000010000 */
[----:B------:R0:W5:Y:S01]  /*06e0*/  LDG.E R4, desc[UR12][R4.64] ;  /* 0x0000000c04047981 */ /* 0x000162000c1e1900 */
[----:B------:R-:W-:Y:S05]  /*06f0*/  BRA.U !UP0, `(.L_x_36) ;  /* 0x0000000d08187547 */ /* 0x000fea000b800000 */
[----:B------:R-:W-:Y:S01]  /*0700*/  UISETP.GE.U32.AND UP0, UPT, UR7, 0x10, UPT ;  /* 0x000000100700788c */ /* 0x000fe2000bf06070 */
[----:B0-----:R-:W-:Y:S01]  /*0710*/  IMAD.MOV.U32 R5, RZ, RZ, RZ ;  /* 0x000000ffff057224 */ /* 0x001fe200078e00ff */
[----:B------:R-:W-:-:S04]  /*0720*/  ULOP3.LUT UR10, UR7, 0xf, URZ, 0xc0, !UPT ;  /* 0x0000000f070a7892 */ /* 0x000fc8000f8ec0ff */
[----:B------:R-:W-:-:S03]  /*0730*/  UISETP.NE.AND UP1, UPT, UR10, URZ, UPT ;  /* 0x000000ff0a00728c */ /* 0x000fc6000bf25270 */
[----:B------:R-:W-:Y:S08]  /*0740*/  BRA.U !UP0, `(.L_x_37) ;  /* 0x0000000508807547 */ /* 0x000ff0000b800000 */
[----:B------:R-:W0:Y:S01]  /*0750*/  LDCU.64 UR8, c[0x0][0x398] ;  /* 0x00007300ff0877ac */ /* 0x000e220008000a00 */
[----:B------:R-:W-:Y:S01]  /*0760*/  IADD3 R8, PT, PT, R2, 0x20, RZ ;  /* 0x0000002002087810 */ /* 0x000fe20007ffe0ff */
[----:B------:R-:W-:Y:S01]  /*0770*/  IMAD.MOV R14, RZ, RZ, -R23 ;  /* 0x000000ffff0e7224 */ /* 0x000fe200078e0a17 */
[----:B------:R-:W-:-:S06]  /*0780*/  ULOP3.LUT UR7, UR7, 0x7ffffff0, URZ, 0xc0, !UPT ;  /* 0x7ffffff007077892 */ /* 0x000fcc000f8ec0ff */
[----:B------:R-:W-:Y:S01]  /*0790*/  MOV R5, UR7 ;  /* 0x0000000700057c02 */ /* 0x000fe20008000f00 */
[----:B0-----:R-:W-:-:S04]  /*07a0*/  UIADD3 UR4, UP0, UPT, UR8, 0x20, URZ ;  /* 0x0000002008047890 */ /* 0x001fc8000ff1e0ff */
[----:B------:R-:W-:Y:S02]  /*07b0*/  UIADD3.X UR6, UPT, UPT, URZ, UR9, URZ, UP0, !UPT ;  /* 0x00000009ff067290 */ /* 0x000fe400087fe4ff */
[----:B------:R-:W-:Y:S01]  /*07c0*/  IMAD.U32 R6, RZ, RZ, UR4 ;  /* 0x00000004ff067e24 */ /* 0x000fe2000f8e00ff */
[----:B------:R-:W-:-:S03]  /*07d0*/  UMOV UR4, URZ ;  /* 0x000000ff00047c82 */ /* 0x000fc60008000000 */
[----:B------:R-:W-:-:S07]  /*07e0*/  MOV R7, UR6 ;  /* 0x0000000600077c02 */ /* 0x000fce0008000f00 */
.L_x_38:
[----:B------:R-:W-:Y:S01]  /*07f0*/  ISETP.NE.AND P1, PT, R14, RZ, PT ;  /* 0x000000ff0e00720c */ /* 0x000fe20003f25270 */
[----:B------:R-:W-:-:S06]  /*0800*/  UIADD3 UR6, UPT, UPT, UR4, 0x1, URZ ;  /* 0x0000000104067890 */ /* 0x000fcc000fffe0ff */
[----:B------:R-:W-:-:S06]  /*0810*/  ISETP.NE.AND P2, PT, R23, UR6, PT ;  /* 0x0000000617007c0c */ /* 0x000fcc000bf45270 */
[----:B------:R-:W2:Y:S04]  /*0820*/  @P1 LDG.E R10, desc[UR12][R6.64+-0x20] ;  /* 0xffffe00c060a1981 */ /* 0x000ea8000c1e1900 */
[----:B------:R-:W2:Y:S04]  /*0830*/  @P1 LDS R9, [R8+-0x20] ;  /* 0xffffe00008091984 */ /* 0x000ea80000000800 */
[----:B------:R-:W3:Y:S01]  /*0840*/  @P2 LDG.E R11, desc[UR12][R6.64+-0x1c] ;  /* 0xffffe40c060b2981 */ /* 0x000ee2000c1e1900 */
[----:B------:R-:W-:Y:S02]  /*0850*/  UIADD3 UR6, UPT, UPT, UR4, 0x2, URZ ;  /* 0x0000000204067890 */ /* 0x000fe4000fffe0ff */
[----:B------:R-:W-:Y:S01]  /*0860*/  UIADD3 UR7, UPT, UPT, UR4, 0x3, URZ ;  /* 0x0000000304077890 */ /* 0x000fe2000fffe0ff */
[----:B------:R-:W3:Y:S03]  /*0870*/  @P2 LDS R16, [R8+-0x1c] ;  /* 0xffffe40008102984 */ /* 0x000ee60000000800 */
[C---:B------:R-:W-:Y:S01]  /*0880*/  ISETP.NE.AND P3, PT, R23.reuse, UR6, PT ;  /* 0x0000000617007c0c */ /* 0x040fe2000bf65270 */
[----:B------:R-:W-:Y:S01]  /*0890*/  UIADD3 UR6, UPT, UPT, UR4, 0x4, URZ ;  /* 0x0000000404067890 */ /* 0x000fe2000fffe0ff */
[----:B------:R-:W-:Y:S01]  /*08a0*/  ISETP.NE.AND P6, PT, R23, UR7, PT ;  /* 0x0000000717007c0c */ /* 0x000fe2000bfc5270 */
[----:B------:R-:W-:-:S04]  /*08b0*/  UIADD3 UR7, UPT, UPT, UR4, 0x5, URZ ;  /* 0x0000000504077890 */ /* 0x000fc8000fffe0ff */
[C---:B------:R-:W-:Y:S01]  /*08c0*/  ISETP.NE.AND P4, PT, R23.reuse, UR6, PT ;  /* 0x0000000617007c0c */ /* 0x040fe2000bf85270 */
[----:B------:R-:W-:Y:S01]  /*08d0*/  UIADD3 UR6, UPT, UPT, UR4, 0x6, URZ ;  /* 0x0000000604067890 */ /* 0x000fe2000fffe0ff */
[----:B------:R-:W-:-:S04]  /*08e0*/  ISETP.NE.AND P5, PT, R23, UR7, PT ;  /* 0x0000000717007c0c */ /* 0x000fc8000bfa5270 */
[----:B------:R-:W4:Y:S01]  /*08f0*/  @P3 LDG.E R13, desc[UR12][R6.64+-0x18] ;  /* 0xffffe80c060d3981 */ /* 0x000f22000c1e1900 */
[----:B------:R-:W-:Y:S01]  /*0900*/  UIADD3 UR7, UPT, UPT, UR4, 0x7, URZ ;  /* 0x0000000704077890 */ /* 0x000fe2000fffe0ff */
[----:B------:R-:W-:Y:S02]  /*0910*/  ISETP.NE.AND P0, PT, R23, UR6, PT ;  /* 0x0000000617007c0c */ /* 0x000fe4000bf05270 */
[----:B------:R-:W4:Y:S04]  /*0920*/  @P6 LDG.E R15, desc[UR12][R6.64+-0x14] ;  /* 0xffffec0c060f6981 */ /* 0x000f28000c1e1900 */
[----:B------:R-:W4:Y:S01]  /*0930*/  @P4 LDG.E R12, desc[UR12][R6.64+-0x10] ;  /* 0xfffff00c060c4981 */ /* 0x000f22000c1e1900 */
[----:B------:R-:W-:-:S03]  /*0940*/  UIADD3 UR6, UPT, UPT, UR4, 0x8, URZ ;  /* 0x0000000804067890 */ /* 0x000fc6000fffe0ff */
[----:B------:R-:W4:Y:S04]  /*0950*/  @P5 LDG.E R17, desc[UR12][R6.64+-0xc] ;  /* 0xfffff40c06115981 */ /* 0x000f28000c1e1900 */
[----:B------:R-:W4:Y:S04]  /*0960*/  @P0 LDG.E R19, desc[UR12][R6.64+-0x8] ;  /* 0xfffff80c06130981 */ /* 0x000f28000c1e1900 */
[----:B------:R-:W-:Y:S04]  /*0970*/  @P6 LDS R18, [R8+-0x14] ;  /* 0xffffec0008126984 */ /* 0x000fe80000000800 */
[----:B------:R-:W-:Y:S04]  /*0980*/  @P5 LDS R20, [R8+-0xc] ;  /* 0xfffff40008145984 */ /* 0x000fe80000000800 */
[----:B------:R-:W-:Y:S01]  /*0990*/  @P0 LDS R22, [R8+-0x8] ;  /* 0xfffff80008160984 */ /* 0x000fe20000000800 */
[----:B--2--5:R-:W-:Y:S01]  /*09a0*/  @P1 FFMA R4, -R9, R10, R4 ;  /* 0x0000000a09041223 */ /* 0x024fe20000000104 */
[----:B------:R-:W-:-:S02]  /*09b0*/  ISETP.NE.AND P1, PT, R23, UR7, PT ;  /* 0x0000000717007c0c */ /* 0x000fc4000bf25270 */
[----:B------:R-:W-:Y:S01]  /*09c0*/  @P4 LDS R9, [R8+-0x10] ;  /* 0xfffff00008094984 */ /* 0x000fe20000000800 */
[----:B---3--:R-:W-:Y:S01]  /*09d0*/  @P2 FFMA R4, R11, -R16, R4 ;  /* 0x800000100b042223 */ /* 0x008fe20000000004 */
[----:B------:R-:W-:Y:S02]  /*09e0*/  ISETP.NE.AND P2, PT, R23, UR6, PT ;  /* 0x0000000617007c0c */ /* 0x000fe4000bf45270 */
[----:B------:R-:W4:Y:S07]  /*09f0*/  @P3 LDS R16, [R8+-0x18] ;  /* 0xffffe80008103984 */ /* 0x000f2e0000000800 */
[----:B------:R-:W2:Y:S04]  /*0a00*/  @P1 LDG.E R11, desc[UR12][R6.64+-0x4] ;  /* 0xfffffc0c060b1981 */ /* 0x000ea8000c1e1900 */
[----:B------:R-:W2:Y:S04]  /*0a10*/  @P1 LDS R24, [R8+-0x4] ;  /* 0xfffffc0008181984 */ /* 0x000ea80000000800 */
[----:B------:R-:W3:Y:S01]  /*0a20*/  @P2 LDG.E R10, desc[UR12][R6.64] ;  /* 0x0000000c060a2981 */ /* 0x000ee2000c1e1900 */
[----:B------:R-:W-:-:S03]  /*0a30*/  UIADD3 UR6, UPT, UPT, UR4, 0x9, URZ ;  /* 0x0000000904067890 */ /* 0x000fc6000fffe0ff */
[----:B------:R-:W3:Y:S01]  /*0a40*/  @P2 LDS R21, [R8] ;  /* 0x0000000008152984 */ /* 0x000ee20000000800 */
[----:B------:R-:W-:Y:S01]  /*0a50*/  UIADD3 UR7, UPT, UPT, UR4, 0xa, URZ ;  /* 0x0000000a04077890 */ /* 0x000fe2000fffe0ff */
[----:B----4-:R-:W-:Y:S01]  /*0a60*/  @P3 FFMA R4, R13, -R16, R4 ;  /* 0x800000100d043223 */ /* 0x010fe20000000004 */
[----:B------:R-:W-:-:S03]  /*0a70*/  ISETP.NE.AND P3, PT, R23, UR6, PT ;  /* 0x0000000617007c0c */ /* 0x000fc6000bf65270 */
[----:B------:R-:W-:Y:S01]  /*0a80*/  @P6 FFMA R4, R15, -R18, R4 ;  /* 0x800000120f046223 */ /* 0x000fe20000000004 */
[----:B------:R-:W-:-:S03]  /*0a90*/  UIADD3 UR6, UPT, UPT, UR4, 0xb, URZ ;  /* 0x0000000b04067890 */ /* 0x000fc6000fffe0ff */
[----:B------:R-:W-:Y:S01]  /*0aa0*/  @P4 FFMA R4, -R9, R12, R4 ;  /* 0x0000000c09044223 */ /* 0x000fe20000000104 */
[----:B------:R-:W-:Y:S01]  /*0ab0*/  ISETP.NE.AND P4, PT, R23, UR7, PT ;  /* 0x0000000717007c0c */ /* 0x000fe2000bf85270 */
[----:B------:R-:W-:Y:S02]  /*0ac0*/  UIADD3 UR7, UPT, UPT, UR4, 0xc, URZ ;  /* 0x0000000c04077890 */ /* 0x000fe4000fffe0ff */
[----:B------:R-:W-:Y:S01]  /*0ad0*/  @P5 FFMA R4, R17, -R20, R4 ;  /* 0x8000001411045223 */ /* 0x000fe20000000004 */
[C---:B------:R-:W-:Y:S01]  /*0ae0*/  ISETP.NE.AND P5, PT, R23.reuse, UR6, PT ;  /* 0x0000000617007c0c */ /* 0x040fe2000bfa5270 */
[----:B------:R-:W-:Y:S01]  /*0af0*/  UIADD3 UR6, UPT, UPT, UR4, 0xd, URZ ;  /* 0x0000000d04067890 */ /* 0x000fe2000fffe0ff */
[----:B------:R-:W4:Y:S01]  /*0b00*/  @P3 LDG.E R9, desc[UR12][R6.64+0x4] ;  /* 0x0000040c06093981 */ /* 0x000f22000c1e1900 */
[----:B------:R-:W-:Y:S01]  /*0b10*/  ISETP.NE.AND P6, PT, R23, UR7, PT ;  /* 0x0000000717007c0c */ /* 0x000fe2000bfc5270 */
[----:B------:R-:W-:-:S03]  /*0b20*/  @P0 FFMA R4, R19, -R22, R4 ;  /* 0x8000001613040223 */ /* 0x000fc60000000004 */
[----:B------:R-:W-:Y:S02]  /*0b30*/  ISETP.NE.AND P0, PT, R23, UR6, PT ;  /* 0x0000000617007c0c */ /* 0x000fe4000bf05270 */
[----:B------:R-:W4:Y:S01]  /*0b40*/  @P4 LDG.E R13, desc[UR12][R6.64+0x8] ;  /* 0x0000080c060d4981 */ /* 0x000f22000c1e1900 */
[----:B------:R-:W-:Y:S02]  /*0b50*/  UIADD3 UR7, UPT, UPT, UR4, 0xe, URZ ;  /* 0x0000000e04077890 */ /* 0x000fe4000fffe0ff */
[----:B------:R-:W-:Y:S01]  /*0b60*/  UIADD3 UR6, UPT, UPT, UR4, 0xf, URZ ;  /* 0x0000000f04067890 */ /* 0x000fe2000fffe0ff */
[----:B------:R-:W-:Y:S04]  /*0b70*/  @P4 LDS R16, [R8+0x8] ;  /* 0x0000080008104984 */ /* 0x000fe80000000800 */
[----:B------:R-:W4:Y:S04]  /*0b80*/  @P6 LDG.E R12, desc[UR12][R6.64+0x10] ;  /* 0x0000100c060c6981 */ /* 0x000f28000c1e1900 */
[----:B------:R-:W4:Y:S04]  /*0b90*/  @P0 LDG.E R17, desc[UR12][R6.64+0x14] ;  /* 0x0000140c06110981 */ /* 0x000f28000c1e1900 */
[----:B------:R-:W-:Y:S04]  /*0ba0*/  @P5 LDS R18, [R8+0xc] ;  /* 0x00000c0008125984 */ /* 0x000fe80000000800 */
[----:B------:R-:W-:Y:S04]  /*0bb0*/  @P6 LDS R15, [R8+0x10] ;  /* 0x00001000080f6984 */ /* 0x000fe80000000800 */
[----:B------:R-:W-:Y:S01]  /*0bc0*/  @P0 LDS R20, [R8+0x14] ;  /* 0x0000140008140984 */ /* 0x000fe20000000800 */
[----:B--2---:R-:W-:-:S03]  /*0bd0*/  @P1 FFMA R4, R11, -R24, R4 ;  /* 0x800000180b041223 */ /* 0x004fc60000000004 */
[----:B------:R-:W2:Y:S01]  /*0be0*/  @P5 LDG.E R11, desc[UR12][R6.64+0xc] ;  /* 0x00000c0c060b5981 */ /* 0x000ea2000c1e1900 */
[----:B------:R-:W-:Y:S01]  /*0bf0*/  ISETP.NE.AND P1, PT, R23, UR7, PT ;  /* 0x0000000717007c0c */ /* 0x000fe2000bf25270 */
[----:B---3--:R-:W-:Y:S01]  /*0c00*/  @P2 FFMA R4, -R21, R10, R4 ;  /* 0x0000000a15042223 */ /* 0x008fe20000000104 */
[----:B------:R-:W-:Y:S01]  /*0c10*/  ISETP.NE.AND P2, PT, R23, UR6, PT ;  /* 0x0000000617007c0c */ /* 0x000fe2000bf45270 */
[----:B------:R-:W4:Y:S10]  /*0c20*/  @P3 LDS R10, [R8+0x4] ;  /* 0x00000400080a3984 */ /* 0x000f340000000800 */
[----:B------:R-:W3:Y:S04]  /*0c30*/  @P1 LDG.E R19, desc[UR12][R6.64+0x18] ;  /* 0x0000180c06131981 */ /* 0x000ee8000c1e1900 */
[----:B------:R-:W3:Y:S04]  /*0c40*/  @P1 LDS R22, [R8+0x18] ;  /* 0x0000180008161984 */ /* 0x000ee80000000800 */
[----:B------:R0:W3:Y:S04]  /*0c50*/  @P2 LDG.E R21, desc[UR12][R6.64+0x1c] ;  /* 0x00001c0c06152981 */ /* 0x0000e8000c1e1900 */
[----:B------:R1:W0:Y:S01]  /*0c60*/  @P2 LDS R24, [R8+0x1c] ;  /* 0x00001c0008182984 */ /* 0x0002220000000800 */
[----:B------:R-:W-:Y:S01]  /*0c70*/  UIADD3 UR4, UPT, UPT, UR4, 0x10, URZ ;  /* 0x0000001004047890 */ /* 0x000fe2000fffe0ff */
[----:B----4-:R-:W-:-:S04]  /*0c80*/  @P3 FFMA R4, R9, -R10, R4 ;  /* 0x8000000a09043223 */ /* 0x010fc80000000004 */
[----:B------:R-:W-:Y:S01]  /*0c90*/  @P4 FFMA R4, R13, -R16, R4 ;  /* 0x800000100d044223 */ /* 0x000fe20000000004 */
[----:B------:R-:W-:Y:S01]  /*0ca0*/  IADD3 R14, PT, PT, R14, 0x10, RZ ;  /* 0x000000100e0e7810 */ /* 0x000fe20007ffe0ff */
[----:B-1----:R-:W-:Y:S02]  /*0cb0*/  VIADD R8, R8, 0x40 ;  /* 0x0000004008087836 */ /* 0x002fe40000000000 */
[----:B--2---:R-:W-:-:S04]  /*0cc0*/  @P5 FFMA R4, R11, -R18, R4 ;  /* 0x800000120b045223 */ /* 0x004fc80000000004 */
[----:B------:R-:W-:-:S04]  /*0cd0*/  @P6 FFMA R4, -R15, R12, R4 ;  /* 0x0000000c0f046223 */ /* 0x000fc80000000104 */
[----:B------:R-:W-:Y:S01]  /*0ce0*/  @P0 FFMA R4, R17, -R20, R4 ;  /* 0x8000001411040223 */ /* 0x000fe20000000004 */
[----:B------:R-:W-:-:S03]  /*0cf0*/  ISETP.NE.AND P0, PT, R5, UR4, PT ;  /* 0x0000000405007c0c */ /* 0x000fc6000bf05270 */
[----:B---3--:R-:W-:Y:S01]  /*0d00*/  @P1 FFMA R4, R19, -R22, R4 ;  /* 0x8000001613041223 */ /* 0x008fe20000000004 */
[----:B0-----:R-:W-:-:S05]  /*0d10*/  IADD3 R6, P1, PT, R6, 0x40, RZ ;  /* 0x0000004006067810 */ /* 0x001fca0007f3e0ff */
[----:B------:R-:W-:Y:S02]  /*0d20*/  IMAD.X R7, RZ, RZ, R7, P1 ;  /* 0x000000ffff077224 */ /* 0x000fe400008e0607 */
[----:B------:R-:W-:Y:S02]  /*0d30*/  @P2 FFMA R4, R21, -R24, R4 ;  /* 0x8000001815042223 */ /* 0x000fe40000000004 */
[----:B------:R-:W-:Y:S05]  /*0d40*/  @P0 BRA `(.L_x_38) ;  /* 0xfffffff800a80947 */ /* 0x000fea000383ffff */
.L_x_37:
[----:B------:R-:W-:Y:S05]  /*0d50*/  BRA.U !UP1, `(.L_x_36) ;  /* 0x0000000509807547 */ /* 0x000fea000b800000 */
[----:B------:R-:W0:Y:S01]  /*0d60*/  LDCU UR4, c[0x0][0x380] ;  /* 0x00007000ff0477ac */ /* 0x000e220008000800 */
[----:B------:R-:W-:Y:S02]  /*0d70*/  UISETP.GE.U32.AND UP0, UPT, UR10, 0x8, UPT ;  /* 0x000000080a00788c */ /* 0x000fe4000bf06070 */
[----:B0-----:R-:W-:-:S04]  /*0d80*/  ULOP3.LUT UR6, UR4, 0x7, URZ, 0xc0, !UPT ;  /* 0x0000000704067892 */ /* 0x001fc8000f8ec0ff */
[----:B------:R-:W-:-:S03]  /*0d90*/  UISETP.NE.AND UP1, UPT, UR6, URZ, UPT ;  /* 0x000000ff0600728c */ /* 0x000fc6000bf25270 */
[----:B------:R-:W-:Y:S08]  /*0da0*/  BRA.U !UP0, `(.L_x_39) ;  /* 0x0000000108ac7547 */ /* 0x000ff0000b800000 */
[----:B------:R-:W0:Y:S01]  /*0db0*/  LDC.64 R6, c[0x0][0x398] ;  /* 0x0000e600ff067b82 */ /* 0x000e220000000a00 */
[----:B------:R-:W-:Y:S01]  /*0dc0*/  ISETP.NE.AND P6, PT, R23, R5, PT ;  /* 0x000000051700720c */ /* 0x000fe20003fc5270 */
[----:B0-----:R-:W-:-:S12]  /*0dd0*/  IMAD.WIDE.U32 R6, R5, 0x4, R6 ;  /* 0x0000000405067825 */ /* 0x001fd800078e0006 */
[----:B------:R-:W2:Y:S01]  /*0de0*/  @P6 LDG.E R10, desc[UR12][R6.64] ;  /* 0x0000000c060a6981 */ /* 0x000ea2000c1e1900 */
[C---:B------:R-:W-:Y:S01]  /*0df0*/  LEA R8, R5.reuse, R2, 0x2 ;  /* 0x0000000205087211 */ /* 0x040fe200078e10ff */
[C---:B------:R-:W-:Y:S01]  /*0e00*/  VIADD R12, R5.reuse, 0x1 ;  /* 0x00000001050c7836 */ /* 0x040fe20000000000 */
[----:B------:R-:W-:-:S03]  /*0e10*/  IADD3 R14, PT, PT, R5, 0x2, RZ ;  /* 0x00000002050e7810 */ /* 0x000fc60007ffe0ff */
[----:B------:R-:W2:Y:S01]  /*0e20*/  @P6 LDS R9, [R8] ;  /* 0x0000000008096984 */ /* 0x000ea20000000800 */
[----:B------:R-:W-:Y:S01]  /*0e30*/  ISETP.NE.AND P5, PT, R23, R12, PT ;  /* 0x0000000c1700720c */ /* 0x000fe20003fa5270 */
[----:B------:R-:W-:Y:S01]  /*0e40*/  VIADD R12, R5, 0x3 ;  /* 0x00000003050c7836 */ /* 0x000fe20000000000 */
[----:B------:R-:W-:Y:S02]  /*0e50*/  ISETP.NE.AND P4, PT, R23, R14, PT ;  /* 0x0000000e1700720c */ /* 0x000fe40003f85270 */
[----:B------:R-:W-:Y:S02]  /*0e60*/  IADD3 R14, PT, PT, R5, 0x4, RZ ;  /* 0x00000004050e7810 */ /* 0x000fe40007ffe0ff */
[----:B------:R-:W-:Y:S01]  /*0e70*/  ISETP.NE.AND P3, PT, R23, R12, PT ;  /* 0x0000000c1700720c */ /* 0x000fe20003f65270 */
[----:B------:R-:W-:Y:S01]  /*0e80*/  VIADD R12, R5, 0x5 ;  /* 0x00000005050c7836 */ /* 0x000fe20000000000 */
[----:B------:R-:W-:Y:S02]  /*0e90*/  ISETP.NE.AND P2, PT, R23, R14, PT ;  /* 0x0000000e1700720c */ /* 0x000fe40003f45270 */
[----:B------:R-:W-:-:S03]  /*0ea0*/  IADD3 R14, PT, PT, R5, 0x6, RZ ;  /* 0x00000006050e7810 */ /* 0x000fc60007ffe0ff */
[----:B------:R-:W3:Y:S01]  /*0eb0*/  @P5 LDG.E R11, desc[UR12][R6.64+0x4] ;  /* 0x0000040c060b5981 */ /* 0x000ee2000c1e1900 */
[----:B------:R-:W-:Y:S01]  /*0ec0*/  ISETP.NE.AND P1, PT, R23, R12, PT ;  /* 0x0000000c1700720c */ /* 0x000fe20003f25270 */
[----:B------:R-:W-:Y:S02]  /*0ed0*/  VIADD R12, R5, 0x7 ;  /* 0x00000007050c7836 */ /* 0x000fe40000000000 */
[----:B------:R-:W4:Y:S01]  /*0ee0*/  @P4 LDG.E R13, desc[UR12][R6.64+0x8] ;  /* 0x0000080c060d4981 */ /* 0x000f22000c1e1900 */
[----:B------:R-:W-:-:S03]  /*0ef0*/  ISETP.NE.AND P0, PT, R23, R14, PT ;  /* 0x0000000e1700720c */ /* 0x000fc60003f05270 */
[----:B------:R-:W4:Y:S04]  /*0f00*/  @P3 LDG.E R15, desc[UR12][R6.64+0xc] ;  /* 0x00000c0c060f3981 */ /* 0x000f28000c1e1900 */
[----:B------:R-:W-:Y:S04]  /*0f10*/  @P4 LDS R14, [R8+0x8] ;  /* 0x00000800080e4984 */ /* 0x000fe80000000800 */
[----:B------:R-:W4:Y:S04]  /*0f20*/  @P1 LDG.E R17, desc[UR12][R6.64+0x14] ;  /* 0x0000140c06111981 */ /* 0x000f28000c1e1900 */
[----:B------:R-:W4:Y:S04]  /*0f30*/  @P0 LDG.E R19, desc[UR12][R6.64+0x18] ;  /* 0x0000180c06130981 */ /* 0x000f28000c1e1900 */
[----:B------:R-:W-:Y:S04]  /*0f40*/  @P3 LDS R16, [R8+0xc] ;  /* 0x00000c0008103984 */ /* 0x000fe80000000800 */
[----:B------:R-:W-:Y:S04]  /*0f50*/  @P1 LDS R18, [R8+0x14] ;  /* 0x0000140008121984 */ /* 0x000fe80000000800 */
[----:B------:R-:W-:Y:S01]  /*0f60*/  @P0 LDS R20, [R8+0x18] ;  /* 0x0000180008140984 */ /* 0x000fe20000000800 */
[----:B--2--5:R-:W-:Y:S01]  /*0f70*/  @P6 FFMA R4, -R9, R10, R4 ;  /* 0x0000000a09046223 */ /* 0x024fe20000000104 */
[----:B------:R-:W-:-:S02]  /*0f80*/  ISETP.NE.AND P6, PT, R23, R12, PT ;  /* 0x0000000c1700720c */ /* 0x000fc40003fc5270 */
[----:B------:R-:W2:Y:S04]  /*0f90*/  @P2 LDG.E R10, desc[UR12][R6.64+0x10] ;  /* 0x0000100c060a2981 */ /* 0x000ea8000c1e1900 */
[----:B------:R-:W3:Y:S04]  /*0fa0*/  @P5 LDS R12, [R8+0x4] ;  /* 0x00000400080c5984 */ /* 0x000ee80000000800 */
[----:B------:R-:W2:Y:S04]  /*0fb0*/  @P2 LDS R9, [R8+0x10] ;  /* 0x0000100008092984 */ /* 0x000ea80000000800 */
[----:B------:R-:W2:Y:S04]  /*0fc0*/  @P6 LDG.E R21, desc[UR12][R6.64+0x1c] ;  /* 0x00001c0c06156981 */ /* 0x000ea8000c1e1900 */
[----:B------:R-:W0:Y:S01]  /*0fd0*/  @P6 LDS R22, [R8+0x1c] ;  /* 0x00001c0008166984 */ /* 0x000e220000000800 */
[----:B------:R-:W-:Y:S01]  /*0fe0*/  IADD3 R5, PT, PT, R5, 0x8, RZ ;  /* 0x0000000805057810 */ /* 0x000fe20007ffe0ff */
[----:B---3--:R-:W-:-:S04]  /*0ff0*/  @P5 FFMA R4, R11, -R12, R4 ;  /* 0x8000000c0b045223 */ /* 0x008fc80000000004 */
[----:B----4-:R-:W-:-:S04]  /*1000*/  @P4 FFMA R4, R13, -R14, R4 ;  /* 0x8000000e0d044223 */ /* 0x010fc80000000004 */
[----:B------:R-:W-:-:S04]  /*1010*/  @P3 FFMA R4, R15, -R16, R4 ;  /* 0x800000100f043223 */ /* 0x000fc80000000004 */
[----:B--2---:R-:W-:-:S04]  /*1020*/  @P2 FFMA R4, -R9, R10, R4 ;  /* 0x0000000a09042223 */ /* 0x004fc80000000104 */
[----:B------:R-:W-:-:S04]  /*1030*/  @P1 FFMA R4, R17, -R18, R4 ;  /* 0x8000001211041223 */ /* 0x000fc80000000004 */
[----:B------:R-:W-:-:S04]  /*1040*/  @P0 FFMA R4, R19, -R20, R4 ;  /* 0x8000001413040223 */ /* 0x000fc80000000004 */
[----:B0-----:R-:W-:-:S07]  /*1050*/  @P6 FFMA R4, R21, -R22, R4 ;  /* 0x8000001615046223 */ /* 0x001fce0000000004 */
.L_x_39:
[----:B------:R-:W-:Y:S05]  /*1060*/  BRA.U !UP1, `(.L_x_36) ;  /* 0x0000000109bc7547 */ /* 0x000fea000b800000 */
[----:B------:R-:W-:Y:S02]  /*1070*/  UISETP.GE.U32.AND UP0, UPT, UR6, 0x4, UPT ;  /* 0x000000040600788c */ /* 0x000fe4000bf06070 */
[----:B------:R-:W-:-:S04]  /*1080*/  ULOP3.LUT UR4, UR4, 0x3, URZ, 0xc0, !UPT ;  /* 0x0000000304047892 */ /* 0x000fc8000f8ec0ff */
[----:B------:R-:W-:-:S03]  /*1090*/  UISETP.NE.AND UP1, UPT, UR4, URZ, UPT ;  /* 0x000000ff0400728c */ /* 0x000fc6000bf25270 */
[----:B------:R-:W-:Y:S08]  /*10a0*/  BRA.U !UP0, `(.L_x_40) ;  /* 0x00000001085c7547 */ /* 0x000ff0000b800000 */
[----:B------:R-:W0:Y:S01]  /*10b0*/  LDC.64 R6, c[0x0][0x398] ;  /* 0x0000e600ff067b82 */ /* 0x000e220000000a00 */
[----:B------:R-:W-:Y:S01]  /*10c0*/  VIADD R8, R5, 0x1 ;  /* 0x0000000105087836 */ /* 0x000fe20000000000 */
[----:B------:R-:W-:Y:S02]  /*10d0*/  ISETP.NE.AND P0, PT, R23, R5, PT ;  /* 0x000000051700720c */ /* 0x000fe40003f05270 */
[----:B------:R-:W-:Y:S02]  /*10e0*/  IADD3 R10, PT, PT, R5, 0x2, RZ ;  /* 0x00000002050a7810 */ /* 0x000fe40007ffe0ff */
[----:B------:R-:W-:Y:S01]  /*10f0*/  ISETP.NE.AND P1, PT, R23, R8, PT ;  /* 0x000000081700720c */ /* 0x000fe20003f25270 */
[----:B------:R-:W-:Y:S01]  /*1100*/  VIADD R8, R5, 0x3 ;  /* 0x0000000305087836 */ /* 0x000fe20000000000 */
[----:B------:R-:W-:-:S04]  /*1110*/  ISETP.NE.AND P2, PT, R23, R10, PT ;  /* 0x0000000a1700720c */ /* 0x000fc80003f45270 */
[----:B------:R-:W-:Y:S01]  /*1120*/  ISETP.NE.AND P3, PT, R23, R8, PT ;  /* 0x000000081700720c */ /* 0x000fe20003f65270 */
[----:B0-----:R-:W-:-:S05]  /*1130*/  IMAD.WIDE.U32 R6, R5, 0x4, R6 ;  /* 0x0000000405067825 */ /* 0x001fca00078e0006 */
[----:B------:R-:W2:Y:S04]  /*1140*/  @P0 LDG.E R8, desc[UR12][R6.64] ;  /* 0x0000000c06080981 */ /* 0x000ea8000c1e1900 */
[----:B------:R-:W3:Y:S04]  /*1150*/  @P1 LDG.E R11, desc[UR12][R6.64+0x4] ;  /* 0x0000040c060b1981 */ /* 0x000ee8000c1e1900 */
[----:B------:R-:W4:Y:S04]  /*1160*/  @P2 LDG.E R13, desc[UR12][R6.64+0x8] ;  /* 0x0000080c060d2981 */ /* 0x000f28000c1e1900 */
[----:B------:R-:W4:Y:S01]  /*1170*/  @P3 LDG.E R15, desc[UR12][R6.64+0xc] ;  /* 0x00000c0c060f3981 */ /* 0x000f22000c1e1900 */
[C---:B------:R-:W-:Y:S01]  /*1180*/  LEA R16, R5.reuse, R2, 0x2 ;  /* 0x0000000205107211 */ /* 0x040fe200078e10ff */
[----:B------:R-:W-:-:S04]  /*1190*/  VIADD R5, R5, 0x4 ;  /* 0x0000000405057836 */ /* 0x000fc80000000000 */
[----:B------:R-:W2:Y:S04]  /*11a0*/  @P0 LDS R9, [R16] ;  /* 0x0000000010090984 */ /* 0x000ea80000000800 */
[----:B------:R-:W3:Y:S04]  /*11b0*/  @P1 LDS R10, [R16+0x4] ;  /* 0x00000400100a1984 */ /* 0x000ee80000000800 */
[----:B------:R-:W4:Y:S04]  /*11c0*/  @P2 LDS R12, [R16+0x8] ;  /* 0x00000800100c2984 */ /* 0x000f280000000800 */
[----:B------:R-:W0:Y:S01]  /*11d0*/  @P3 LDS R14, [R16+0xc] ;  /* 0x00000c00100e3984 */ /* 0x000e220000000800 */
[----:B--2--5:R-:W-:-:S04]  /*11e0*/  @P0 FFMA R4, -R9, R8, R4 ;  /* 0x0000000809040223 */ /* 0x024fc80000000104 */
[----:B---3--:R-:W-:-:S04]  /*11f0*/  @P1 FFMA R4, R11, -R10, R4 ;  /* 0x8000000a0b041223 */ /* 0x008fc80000000004 */
[----:B----4-:R-:W-:-:S04]  /*1200*/  @P2 FFMA R4, R13, -R12, R4 ;  /* 0x8000000c0d042223 */ /* 0x010fc80000000004 */
[----:B0-----:R-:W-:-:S07]  /*1210*/  @P3 FFMA R4, R15, -R14, R4 ;  /* 0x8000000e0f043223 */ /* 0x001fce0000000004 */
.L_x_40:
[----:B------:R-:W-:Y:S05]  /*1220*/  BRA.U !UP1, `(.L_x_36) ;  /* 0x00000001094c7547 */ /* 0x000fea000b800000 */
[----:B------:R-:W0:Y:S01]  /*1230*/  LDC.64 R6, c[0x0][0x398] ;  /* 0x0000e600ff067b82 */ /* 0x000e220000000a00 */
[----:B------:R-:W-:Y:S01]  /*1240*/  IMAD R8, R0, 0x64, R5 ;  /* 0x0000006400087824 */ /* 0x000fe200078e0205 */
[----:B------:R-:W-:Y:S01]  /*1250*/  IADD3 R0, PT, PT, R5, -UR5, -R0 ;  /* 0x8000000505007c10 */ /* 0x000fe2000fffe800 */
[----:B------:R-:W-:-:S03]  /*1260*/  UIADD3 UR4, UPT, UPT, -UR4, URZ, URZ ;  /* 0x000000ff04047290 */ /* 0x000fc6000fffe1ff */
[----:B------:R-:W-:Y:S01]  /*1270*/  LEA R3, R8, R3, 0x2 ;  /* 0x0000000308037211 */ /* 0x000fe200078e10ff */
[----:B0-----:R-:W-:-:S04]  /*1280*/  IMAD.WIDE.U32 R6, R5, 0x4, R6 ;  /* 0x0000000405067825 */ /* 0x001fc800078e0006 */
[----:B------:R-:W-:-:S07]  /*1290*/  IMAD.MOV.U32 R8, RZ, RZ, R6 ;  /* 0x000000ffff087224 */ /* 0x000fce00078e0006 */
.L_x_41:
[----:B------:R-:W-:-:S13]  /*12a0*/  ISETP.NE.AND P0, PT, R0, RZ, PT ;  /* 0x000000ff0000720c */ /* 0x000fda0003f05270 */
[----:B------:R-:W-:Y:S01]  /*12b0*/  @P0 MOV R6, R8 ;  /* 0x0000000800060202 */ /* 0x000fe20000000f00 */
[----:B------:R0:W1:Y:S05]  /*12c0*/  @P0 LDS R5, [R3] ;  /* 0x0000000003050984 */ /* 0x00006a0000000800 */
[----:B------:R2:W1:Y:S01]  /*12d0*/  @P0 LDG.E R6, desc[UR12][R6.64] ;  /* 0x0000000c06060981 */ /* 0x000462000c1e1900 */
[----:B------:R-:W-:Y:S01]  /*12e0*/  UIADD3 UR4, UPT, UPT, UR4, 0x1, URZ ;  /* 0x0000000104047890 */ /* 0x000fe2000fffe0ff */
[----:B------:R-:W-:Y:S01]  /*12f0*/  IADD3 R8, P1, PT, R8, 0x4, RZ ;  /* 0x0000000408087810 */ /* 0x000fe20007f3e0ff */
[----:B------:R-:W-:Y:S01]  /*1300*/  VIADD R0, R0, 0x1 ;  /* 0x0000000100007836 */ /* 0x000fe20000000000 */
[----:B0-----:R-:W-:Y:S01]  /*1310*/  IADD3 R3, PT, PT, R3, 0x4, RZ ;  /* 0x0000000403037810 */ /* 0x001fe20007ffe0ff */
[----:B------:R-:W-:-:S02]  /*1320*/  UISETP.NE.AND UP0, UPT, UR4, URZ, UPT ;  /* 0x000000ff0400728c */ /* 0x000fc4000bf05270 */
[----:B--2---:R-:W-:Y:S02]  /*1330*/  IMAD.X R7, RZ, RZ, R7, P1 ;  /* 0x000000ffff077224 */ /* 0x004fe400008e0607 */
[----:B-1---5:R-:W-:-:S05]  /*1340*/  @P0 FFMA R4, -R5, R6, R4 ;  /* 0x0000000605040223 */ /* 0x022fca0000000104 */
[----:B------:R-:W-:Y:S05]  /*1350*/  BRA.U UP0, `(.L_x_41) ;  /* 0xfffffffd00d07547 */ /* 0x000fea000b83ffff */
.L_x_36:
[----:B------:R-:W-:Y:S01]  /*1360*/  LEA R2, R23, R2, 0x2 ;  /* 0x0000000217027211 */ /* 0x000fe200078e10ff */
[----:B------:R-:W-:Y:S04]  /*1370*/  BSSY.RECONVERGENT B0, `(.L_x_42) ;  /* 0x000000e000007945 */ /* 0x000fe80003800200 */
[----:B------:R-:W1:Y:S02]  /*1380*/  LDS R0, [R2] ;  /* 0x0000000002007984 */ /* 0x000e640000000800 */
[----:B-1----:R-:W-:-:S05]  /*1390*/  VIADD R3, R0, 0x1800000 ;  /* 0x0180000000037836 */ /* 0x002fca0000000000 */
[----:B------:R-:W-:-:S04]  /*13a0*/  LOP3.LUT R3, R3, 0x7f800000, RZ, 0xc0, !PT ;  /* 0x7f80000003037812 */ /* 0x000fc800078ec0ff */
[----:B------:R-:W-:-:S13]  /*13b0*/  ISETP.GT.U32.AND P0, PT, R3, 0x1ffffff, PT ;  /* 0x01ffffff0300780c */ /* 0x000fda0003f04070 */
[----:B------:R-:W-:Y:S05]  /*13c0*/  @P0 BRA `(.L_x_43) ;  /* 0x0000000000100947 */ /* 0x000fea0003800000 */
[----:B------:R-:W-:-:S07]  /*13d0*/  MOV R6, 0x13f0 ;  /* 0x000013f000067802 */ /* 0x000fce0000000f00 */
[----:B0----5:R-:W-:Y:S05]  /*13e0*/  CALL.REL.NOINC `($__internal_1_$__cuda_sm20_rcp_rn_f32_slowpath) ;  /* 0x0000000000307944 */ /* 0x021fea0003c00000 */
[----:B------:R-:W-:Y:S01]  /*13f0*/  MOV R5, R3 ;  /* 0x0000000300057202 */ /* 0x000fe20000000f00 */
[----:B------:R-:W-:Y:S06]  /*1400*/  BRA `(.L_x_44) ;  /* 0x0000000000107947 */ /* 0x000fec0003800000 */
.L_x_43:
[----:B0-----:R-:W0:Y:S02]  /*1410*/  MUFU.RCP R5, R0 ;  /* 0x0000000000057308 */ /* 0x001e240000001000 */
[----:B0-----:R-:W-:-:S04]  /*1420*/  FFMA R2, R0, R5, -1 ;  /* 0xbf80000000027423 */ /* 0x001fc80000000005 */
[----:B------:R-:W-:-:S04]  /*1430*/  FADD.FTZ R2, -R2, -RZ ;  /* 0x800000ff02027221 */ /* 0x000fc80000010100 */
[----:B------:R-:W-:-:S07]  /*1440*/  FFMA R5, R5, R2, R5 ;  /* 0x0000000205057223 */ /* 0x000fce0000000005 */
.L_x_44:
[----:B------:R-:W-:Y:S05]  /*1450*/  BSYNC.RECONVERGENT B0 ;  /* 0x0000000000007941 */ /* 0x000fea0003800200 */
.L_x_42:
[----:B------:R-:W0:Y:S01]  /*1460*/  LDC.64 R2, c[0x0][0x3a0] ;  /* 0x0000e800ff027b82 */ /* 0x000e220000000a00 */
[----:B-----5:R-:W-:Y:S01]  /*1470*/  FMUL R5, R5, R4 ;  /* 0x0000000405057220 */ /* 0x020fe20000400000 */
[----:B0-----:R-:W-:-:S05]  /*1480*/  IMAD.WIDE R2, R23, 0x4, R2 ;  /* 0x0000000417027825 */ /* 0x001fca00078e0202 */
[----:B------:R-:W-:Y:S01]  /*1490*/  STG.E desc[UR12][R2.64], R5 ;  /* 0x0000000502007986 */ /* 0x000fe2000c10190c */
[----:B------:R-:W-:Y:S05]  /*14a0*/  EXIT ;  /* 0x000000000000794d */ /* 0x000fea0003800000 */
        .weak           $__internal_1_$__cuda_sm20_rcp_rn_f32_slowpath
        .type           $__internal_1_$__cuda_sm20_rcp_rn_f32_slowpath,@function
        .size           $__internal_1_$__cuda_sm20_rcp_rn_f32_slowpath,(.L_x_51 - $__internal_1_$__cuda_sm20_rcp_rn_f32_slowpath)
$__internal_1_$__cuda_sm20_rcp_rn_f32_slowpath:
[----:B------:R-:W-:Y:S01]  /*14b0*/  IMAD.SHL.U32 R2, R0, 0x2, RZ ;  /* 0x0000000200027824 */ /* 0x000fe200078e00ff */
[----:B------:R-:W-:Y:S04]  /*14c0*/  BSSY.RECONVERGENT B1, `(.L_x_45) ;  /* 0x0000030000017945 */ /* 0x000fe80003800200 */
        /* <DEDUP_REMOVED lines=13> */
.L_x_46:
[----:B------:R-:W-:-:S05]  /*15a0*/  VIADD R3, R2, 0xffffff03 ;  /* 0xffffff0302037836 */ /* 0x000fca0000000000 */
        /* <DEDUP_REMOVED lines=25> */
[----:B------:R-:W-:Y:S01]  /*1740*/  ISETP.GE.AND P0, PT, R3, RZ, PT ;  /* 0x000000ff0300720c */ /* 0x000fe20003f06270 */
[----:B------:R-:W-:-:S05]  /*1750*/  VIADD R3, R2, 0xffffff04 ;  /* 0xffffff0402037836 */ /* 0x000fca0000000000 */
[----:B------:R-:W-:-:S07]  /*1760*/  SHF.R.U32.HI R3, RZ, R3, R8 ;  /* 0x00000003ff037219 */ /* 0x000fce0000011608 */
[----:B------:R-:W-:-:S05]  /*1770*/  @!P0 IADD3 R3, PT, PT, R3, 0x1, RZ ;  /* 0x0000000103038810 */ /* 0x000fca0007ffe0ff */
[----:B------:R-:W-:-:S05]  /*1780*/  @!P1 IMAD.SHL.U32 R3, R3, 0x2, RZ ;  /* 0x0000000203039824 */ /* 0x000fca00078e00ff */
[----:B------:R-:W-:Y:S01]  /*1790*/  LOP3.LUT R3, R3, 0x80000000, R0, 0xf8, !PT ;  /* 0x8000000003037812 */ /* 0x000fe200078ef800 */
[----:B------:R-:W-:Y:S06]  /*17a0*/  BRA `(.L_x_47) ;  /* 0x0000000000047947 */ /* 0x000fec0003800000 */
.L_x_48:
[----:B------:R0:W1:Y:S02]  /*17b0*/  MUFU.RCP R3, R0 ;  /* 0x0000000000037308 */ /* 0x0000640000001000 */
.L_x_47:
[----:B------:R-:W-:Y:S05]  /*17c0*/  BSYNC.RECONVERGENT B1 ;  /* 0x0000000000017941 */ /* 0x000fea0003800200 */
.L_x_45:
[----:B------:R-:W-:-:S04]  /*17d0*/  MOV R7, 0x0 ;  /* 0x0000000000077802 */ /* 0x000fc80000000f00 */
[----:B01----:R-:W-:Y:S05]  /*17e0*/  RET.REL.NODEC R6 `(_Z16iterateGPUSharediPfS_S_S_) ;  /* 0xffffffe806047950 */ /* 0x003fea0003c3ffff */
.L_x_49:
        /* <DEDUP_REMOVED lines=9> */
.L_x_51:


//--------------------- .nv.shared.reserved.0     --------------------------
	.section	.nv.shared.reserved.0,"aw",@nobits
	.weak		__nv_reservedSMEM_offset_0_alias
	.size		__nv_reservedSMEM_offset_0_alias, 0, 64
	.other		__nv_reservedSMEM_offset_0_alias,@"STO_CUDA_RESERVED_SHARED STV_DEFAULT"
__nv_reservedSMEM_offset_0_alias:
	.zero		0
	.zero		64


//--------------------- .nv.shared._Z16iterateGPUSharediPfS_S_S_ --------------------------
	.section	.nv.shared._Z16iterateGPUSharediPfS_S_S_,"aw",@nobits
	.sectionflags	@""
	.align	4
.nv.shared._Z16iterateGPUSharediPfS_S_S_:
	.zero		4224


//--------------------- .nv.constant0._Z10iterateGPUiPfS_S_S_ --------------------------
	.section	.nv.constant0._Z10iterateGPUiPfS_S_S_,"a",@progbits
	.sectionflags	@""
	.align	4
.nv.constant0._Z10iterateGPUiPfS_S_S_:
	.zero		936


//--------------------- .nv.constant0._Z16iterateGPUSharediPfS_S_S_ --------------------------
	.section	.nv.constant0._Z16iterateGPUSharediPfS_S_S_,"a",@progbits
	.sectionflags	@""
	.align	4
.nv.constant0._Z16iterateGPUSharediPfS_S_S_:
	.zero		936


//--------------------- SYMBOLS --------------------------

	.type		.nv.reservedSmem.offset0,@object
	.size		.nv.reservedSmem.offset0,0x4
	.type		.nv.reservedSmem.cap,@object
	.size		.nv.reservedSmem.cap,0x4
